def attn_fwd(
    Q,
    K,
    V,
    Out,
    Lse,
    sm_scale,
    stride_qz,
    stride_qh,
    stride_qm,
    stride_qk,
    stride_kz,
    stride_kh,
    stride_kn,
    stride_kk,
    stride_vz,
    stride_vh,
    stride_vn,
    stride_vk,
    stride_oz,
    stride_oh,
    stride_om,
    stride_ok,
    seqlen_q,
    seqlen_k,
    BLOCK_M: tl.constexpr,
    BLOCK_N: tl.constexpr,
    HEAD_DIM: tl.constexpr,
    CAUSAL: tl.constexpr,
):
    start_m = tl.program_id(0)
    off_hz = tl.program_id(1)
    q_off = off_hz * stride_qh
    k_off = off_hz * stride_kh
    v_off = off_hz * stride_vh
    offs_m = start_m * BLOCK_M + tl.arange(0, BLOCK_M)
    offs_d = tl.arange(0, HEAD_DIM)
    offs_n = tl.arange(0, BLOCK_N)
    q_ptrs = Q + q_off + offs_m[:, None] * stride_qm + offs_d[None, :] * stride_qk
    k_ptrs = K + k_off + offs_d[:, None] * stride_kk + offs_n[None, :] * stride_kn
    v_ptrs = V + v_off + offs_n[:, None] * stride_vn + offs_d[None, :] * stride_vk
    m_i = tl.full([BLOCK_M], float("-inf"), dtype=tl.float32)
    l_i = tl.zeros([BLOCK_M], dtype=tl.float32) + 1.0
    acc = tl.zeros([BLOCK_M, HEAD_DIM], dtype=tl.float32)
    q = tl.load(q_ptrs)
    acc, l_i, m_i = _attn_fwd_inner(
        acc,
        l_i,
        m_i,
        q,
        k_ptrs,
        v_ptrs,
        sm_scale,
        stride_kn,
        stride_vn,
        start_m,
        seqlen_k,
        BLOCK_M,
        BLOCK_N,
        HEAD_DIM,
        CAUSAL,
    )
    acc = acc / l_i[:, None]
    lse = m_i + tl.math.log2(l_i) / 1.4426950408889634
    o_ptrs = (
        Out
        + off_hz * stride_oh
        + offs_m[:, None] * stride_om
        + offs_d[None, :] * stride_ok
    )
    tl.store(o_ptrs, acc.to(Out.dtype.element_ty))
    tl.store(Lse + off_hz * seqlen_q + offs_m, lse)

# config = {"BLOCK_M": 64, "BLOCK_N": 64, "HEAD_DIM": 64, "arch": "sm_100", "causal": true, "dtype": "fp16", "num_stages": 3, "num_warps": 8}
# arch = sm_100


// ===== COMPILED SASS (sm_100a) =====

	.target	sm_100a

	.elftype	@"ET_EXEC"


//--------------------- .note.nv.tkinfo           --------------------------
	.section	.note.nv.tkinfo,"",@"SHT_NOTE"
	.sectionflags	@"SHF_NOTE_NV_TKINFO"
	.tkinfo
        /*0018*/ 	.word	0x00000081
        /*0030*/ 	.string	""
        /*0030*/ 	.string	"ptxas-blackwell"
        /*0030*/ 	.string	"Cuda compilation tools, release 12.9, V12.9.86"
        /*0030*/ 	.string	"Build cuda_12.9.r12.9/compiler.36037853_0"
        /*0030*/ 	.string	"-v  -suppress-debug-info  -lineinfo  -arch sm_100a "



//--------------------- .note.nv.cuver            --------------------------
	.section	.note.nv.cuver,"",@"SHT_NOTE"
	.sectionflags	@"SHF_NOTE_NV_CUVER"
        /*0018*/ 	.short	0x0001
        /*001a*/ 	.short	0x0064
        /*001c*/ 	.short	0x0001
        /*001e*/ 	.short	0x0000
        /*0020*/ 	.short	0x0001
        /*0022*/ 	.short	0x0000


//--------------------- .nv.info                  --------------------------
	.section	.nv.info,"",@"SHT_CUDA_INFO"
	.align	4


	//----- nvinfo : EIATTR_REGCOUNT
	.align		4
        /*0000*/ 	.byte	0x04, 0x2f
        /*0002*/ 	.short	(.L_5 - .L_4)
	.align		4
.L_4:
        /*0004*/ 	.word	index@(attn_fwd)
        /*0008*/ 	.word	0x0000007f


	//----- nvinfo : EIATTR_FRAME_SIZE
	.align		4
.L_5:
        /*000c*/ 	.byte	0x04, 0x11
        /*000e*/ 	.short	(.L_7 - .L_6)
	.align		4
.L_6:
        /*0010*/ 	.word	index@($__internal_2_$__cuda_sm10x_tcgen05_guardrail_trap_unallocated_columns_being_dealloced)
        /*0014*/ 	.word	0x00000000


	//----- nvinfo : EIATTR_FRAME_SIZE
	.align		4
.L_7:
        /*0018*/ 	.byte	0x04, 0x11
        /*001a*/ 	.short	(.L_9 - .L_8)
	.align		4
.L_8:
        /*001c*/ 	.word	index@($__internal_1_$__cuda_sm10x_tcgen05_guardrail_trap_phase_invalid_during_alloc)
        /*0020*/ 	.word	0x00000000


	//----- nvinfo : EIATTR_FRAME_SIZE
	.align		4
.L_9:
        /*0024*/ 	.byte	0x04, 0x11
        /*0026*/ 	.short	(.L_11 - .L_10)
	.align		4
.L_10:
        /*0028*/ 	.word	index@($__internal_0_$__cuda_sm10x_tcgen05_guardrail_trap_col_being_dealloced_not_returned_by_alloc)
        /*002c*/ 	.word	0x00000000


	//----- nvinfo : EIATTR_FRAME_SIZE
	.align		4
.L_11:
        /*0030*/ 	.byte	0x04, 0x11
        /*0032*/ 	.short	(.L_13 - .L_12)
	.align		4
.L_12:
        /*0034*/ 	.word	index@(attn_fwd)
        /*0038*/ 	.word	0x00000000


	//----- nvinfo : EIATTR_MIN_STACK_SIZE
	.align		4
.L_13:
        /*003c*/ 	.byte	0x04, 0x12
        /*003e*/ 	.short	(.L_15 - .L_14)
	.align		4
.L_14:
        /*0040*/ 	.word	index@(attn_fwd)
        /*0044*/ 	.word	0x00000000
.L_15:


//--------------------- .nv.info.attn_fwd         --------------------------
	.section	.nv.info.attn_fwd,"",@"SHT_CUDA_INFO"
	.sectionflags	@""
	.align	4


	//----- nvinfo : EIATTR_CUDA_API_VERSION
	.align		4
        /*0000*/ 	.byte	0x04, 0x37
        /*0002*/ 	.short	(.L_17 - .L_16)
.L_16:
        /*0004*/ 	.word	0x00000081


	//----- nvinfo : EIATTR_KPARAM_INFO
	.align		4
.L_17:
        /*0008*/ 	.byte	0x04, 0x17
        /*000a*/ 	.short	(.L_19 - .L_18)
.L_18:
        /*000c*/ 	.word	0x00000000
        /*0010*/ 	.short	0x0019
        /*0012*/ 	.short	0x0080
        /*0014*/ 	.byte	0x00, 0xf4, 0x21, 0x00


	//----- nvinfo : EIATTR_KPARAM_INFO
	.align		4
.L_19:
        /*0018*/ 	.byte	0x04, 0x17
        /*001a*/ 	.short	(.L_21 - .L_20)
.L_20:
        /*001c*/ 	.word	0x00000000
        /*0020*/ 	.short	0x0018
        /*0022*/ 	.short	0x0078
        /*0024*/ 	.byte	0x00, 0xf4, 0x21, 0x00


	//----- nvinfo : EIATTR_KPARAM_INFO
	.align		4
.L_21:
        /*0028*/ 	.byte	0x04, 0x17
        /*002a*/ 	.short	(.L_23 - .L_22)
.L_22:
        /*002c*/ 	.word	0x00000000
        /*0030*/ 	.short	0x0017
        /*0032*/ 	.short	0x0070
        /*0034*/ 	.byte	0x00, 0xf0, 0x11, 0x00


	//----- nvinfo : EIATTR_KPARAM_INFO
	.align		4
.L_23:
        /*0038*/ 	.byte	0x04, 0x17
        /*003a*/ 	.short	(.L_25 - .L_24)
.L_24:
        /*003c*/ 	.word	0x00000000
        /*0040*/ 	.short	0x0016
        /*0042*/ 	.short	0x006c
        /*0044*/ 	.byte	0x00, 0xf0, 0x11, 0x00


	//----- nvinfo : EIATTR_KPARAM_INFO
	.align		4
.L_25:
        /*0048*/ 	.byte	0x04, 0x17
        /*004a*/ 	.short	(.L_27 - .L_26)
.L_26:
        /*004c*/ 	.word	0x00000000
        /*0050*/ 	.short	0x0015
        /*0052*/ 	.short	0x0068
        /*0054*/ 	.byte	0x00, 0xf0, 0x11, 0x00


	//----- nvinfo : EIATTR_KPARAM_INFO
	.align		4
.L_27:
        /*0058*/ 	.byte	0x04, 0x17
        /*005a*/ 	.short	(.L_29 - .L_28)
.L_28:
        /*005c*/ 	.word	0x00000000
        /*0060*/ 	.short	0x0014
        /*0062*/ 	.short	0x0064
        /*0064*/ 	.byte	0x00, 0xf0, 0x11, 0x00


	//----- nvinfo : EIATTR_KPARAM_INFO
	.align		4
.L_29:
        /*0068*/ 	.byte	0x04, 0x17
        /*006a*/ 	.short	(.L_31 - .L_30)
.L_30:
        /*006c*/ 	.word	0x00000000
        /*0070*/ 	.short	0x0013
        /*0072*/ 	.short	0x0060
        /*0074*/ 	.byte	0x00, 0xf0, 0x11, 0x00


	//----- nvinfo : EIATTR_KPARAM_INFO
	.align		4
.L_31:
        /*0078*/ 	.byte	0x04, 0x17
        /*007a*/ 	.short	(.L_33 - .L_32)
.L_32:
        /*007c*/ 	.word	0x00000000
        /*0080*/ 	.short	0x0012
        /*0082*/ 	.short	0x005c
        /*0084*/ 	.byte	0x00, 0xf0, 0x11, 0x00


	//----- nvinfo : EIATTR_KPARAM_INFO
	.align		4
.L_33:
        /*0088*/ 	.byte	0x04, 0x17
        /*008a*/ 	.short	(.L_35 - .L_34)
.L_34:
        /*008c*/ 	.word	0x00000000
        /*0090*/ 	.short	0x0011
        /*0092*/ 	.short	0x0058
        /*0094*/ 	.byte	0x00, 0xf0, 0x11, 0x00


	//----- nvinfo : EIATTR_KPARAM_INFO
	.align		4
.L_35:
        /*0098*/ 	.byte	0x04, 0x17
        /*009a*/ 	.short	(.L_37 - .L_36)
.L_36:
        /*009c*/ 	.word	0x00000000
        /*00a0*/ 	.short	0x0010
        /*00a2*/ 	.short	0x0054
        /*00a4*/ 	.byte	0x00, 0xf0, 0x11, 0x00


	//----- nvinfo : EIATTR_KPARAM_INFO
	.align		4
.L_37:
        /*00a8*/ 	.byte	0x04, 0x17
        /*00aa*/ 	.short	(.L_39 - .L_38)
.L_38:
        /*00ac*/ 	.word	0x00000000
        /*00b0*/ 	.short	0x000f
        /*00b2*/ 	.short	0x0050
        /*00b4*/ 	.byte	0x00, 0xf0, 0x11, 0x00


	//----- nvinfo : EIATTR_KPARAM_INFO
	.align		4
.L_39:
        /*00b8*/ 	.byte	0x04, 0x17
        /*00ba*/ 	.short	(.L_41 - .L_40)
.L_40:
        /*00bc*/ 	.word	0x00000000
        /*00c0*/ 	.short	0x000e
        /*00c2*/ 	.short	0x004c
        /*00c4*/ 	.byte	0x00, 0xf0, 0x11, 0x00


	//----- nvinfo : EIATTR_KPARAM_INFO
	.align		4
.L_41:
        /*00c8*/ 	.byte	0x04, 0x17
        /*00ca*/ 	.short	(.L_43 - .L_42)
.L_42:
        /*00cc*/ 	.word	0x00000000
        /*00d0*/ 	.short	0x000d
        /*00d2*/ 	.short	0x0048
        /*00d4*/ 	.byte	0x00, 0xf0, 0x11, 0x00


	//----- nvinfo : EIATTR_KPARAM_INFO
	.align		4
.L_43:
        /*00d8*/ 	.byte	0x04, 0x17
        /*00da*/ 	.short	(.L_45 - .L_44)
.L_44:
        /*00dc*/ 	.word	0x00000000
        /*00e0*/ 	.short	0x000c
        /*00e2*/ 	.short	0x0044
        /*00e4*/ 	.byte	0x00, 0xf0, 0x11, 0x00


	//----- nvinfo : EIATTR_KPARAM_INFO
	.align		4
.L_45:
        /*00e8*/ 	.byte	0x04, 0x17
        /*00ea*/ 	.short	(.L_47 - .L_46)
.L_46:
        /*00ec*/ 	.word	0x00000000
        /*00f0*/ 	.short	0x000b
        /*00f2*/ 	.short	0x0040
        /*00f4*/ 	.byte	0x00, 0xf0, 0x11, 0x00


	//----- nvinfo : EIATTR_KPARAM_INFO
	.align		4
.L_47:
        /*00f8*/ 	.byte	0x04, 0x17
        /*00fa*/ 	.short	(.L_49 - .L_48)
.L_48:
        /*00fc*/ 	.word	0x00000000
        /*0100*/ 	.short	0x000a
        /*0102*/ 	.short	0x003c
        /*0104*/ 	.byte	0x00, 0xf0, 0x11, 0x00


	//----- nvinfo : EIATTR_KPARAM_INFO
	.align		4
.L_49:
        /*0108*/ 	.byte	0x04, 0x17
        /*010a*/ 	.short	(.L_51 - .L_50)
.L_50:
        /*010c*/ 	.word	0x00000000
        /*0110*/ 	.short	0x0009
        /*0112*/ 	.short	0x0038
        /*0114*/ 	.byte	0x00, 0xf0, 0x11, 0x00


	//----- nvinfo : EIATTR_KPARAM_INFO
	.align		4
.L_51:
        /*0118*/ 	.byte	0x04, 0x17
        /*011a*/ 	.short	(.L_53 - .L_52)
.L_52:
        /*011c*/ 	.word	0x00000000
        /*0120*/ 	.short	0x0008
        /*0122*/ 	.short	0x0034
        /*0124*/ 	.byte	0x00, 0xf0, 0x11, 0x00


	//----- nvinfo : EIATTR_KPARAM_INFO
	.align		4
.L_53:
        /*0128*/ 	.byte	0x04, 0x17
        /*012a*/ 	.short	(.L_55 - .L_54)
.L_54:
        /*012c*/ 	.word	0x00000000
        /*0130*/ 	.short	0x0007
        /*0132*/ 	.short	0x0030
        /*0134*/ 	.byte	0x00, 0xf0, 0x11, 0x00


	//----- nvinfo : EIATTR_KPARAM_INFO
	.align		4
.L_55:
        /*0138*/ 	.byte	0x04, 0x17
        /*013a*/ 	.short	(.L_57 - .L_56)
.L_56:
        /*013c*/ 	.word	0x00000000
        /*0140*/ 	.short	0x0006
        /*0142*/ 	.short	0x002c
        /*0144*/ 	.byte	0x00, 0xf0, 0x11, 0x00


	//----- nvinfo : EIATTR_KPARAM_INFO
	.align		4
.L_57:
        /*0148*/ 	.byte	0x04, 0x17
        /*014a*/ 	.short	(.L_59 - .L_58)
.L_58:
        /*014c*/ 	.word	0x00000000
        /*0150*/ 	.short	0x0005
        /*0152*/ 	.short	0x0028
        /*0154*/ 	.byte	0x00, 0xf0, 0x11, 0x00


	//----- nvinfo : EIATTR_KPARAM_INFO
	.align		4
.L_59:
        /*0158*/ 	.byte	0x04, 0x17
        /*015a*/ 	.short	(.L_61 - .L_60)
.L_60:
        /*015c*/ 	.word	0x00000000
        /*0160*/ 	.short	0x0004
        /*0162*/ 	.short	0x0020
        /*0164*/ 	.byte	0x00, 0xf4, 0x21, 0x00


	//----- nvinfo : EIATTR_KPARAM_INFO
	.align		4
.L_61:
        /*0168*/ 	.byte	0x04, 0x17
        /*016a*/ 	.short	(.L_63 - .L_62)
.L_62:
        /*016c*/ 	.word	0x00000000
        /*0170*/ 	.short	0x0003
        /*0172*/ 	.short	0x0018
        /*0174*/ 	.byte	0x00, 0xf4, 0x21, 0x00


	//----- nvinfo : EIATTR_KPARAM_INFO
	.align		4
.L_63:
        /*0178*/ 	.byte	0x04, 0x17
        /*017a*/ 	.short	(.L_65 - .L_64)
.L_64:
        /*017c*/ 	.word	0x00000000
        /*0180*/ 	.short	0x0002
        /*0182*/ 	.short	0x0010
        /*0184*/ 	.byte	0x00, 0xf4, 0x21, 0x00


	//----- nvinfo : EIATTR_KPARAM_INFO
	.align		4
.L_65:
        /*0188*/ 	.byte	0x04, 0x17
        /*018a*/ 	.short	(.L_67 - .L_66)
.L_66:
        /*018c*/ 	.word	0x00000000
        /*0190*/ 	.short	0x0001
        /*0192*/ 	.short	0x0008
        /*0194*/ 	.byte	0x00, 0xf4, 0x21, 0x00


	//----- nvinfo : EIATTR_KPARAM_INFO
	.align		4
.L_67:
        /*0198*/ 	.byte	0x04, 0x17
        /*019a*/ 	.short	(.L_69 - .L_68)
.L_68:
        /*019c*/ 	.word	0x00000000
        /*01a0*/ 	.short	0x0000
        /*01a2*/ 	.short	0x0000
        /*01a4*/ 	.byte	0x00, 0xf4, 0x21, 0x00


	//----- nvinfo : EIATTR_AT_ENTRY_FRAGMENTS
	.align		4
.L_69:
        /*01a8*/ 	.byte	0x04, 0x4f
        /*01aa*/ 	.short	(.L_71 - .L_70)


	//   ....[0]....
.L_70:
        /*01ac*/ 	.word	0x00000004


	//----- nvinfo : EIATTR_RESERVED_SMEM_USED
	.align		4
.L_71:
        /*01b0*/ 	.byte	0x01, 0x41
	.zero		2


	//----- nvinfo : EIATTR_SPARSE_MMA_MASK
	.align		4
        /*01b4*/ 	.byte	0x03, 0x50
        /*01b6*/ 	.short	0x0000


	//----- nvinfo : EIATTR_TCGEN05_1CTA_USED
	.align		4
        /*01b8*/ 	.byte	0x01, 0x51
	.zero		2


	//----- nvinfo : EIATTR_MAXREG_COUNT
	.align		4
        /*01bc*/ 	.byte	0x03, 0x1b
        /*01be*/ 	.short	0x00ff


	//----- nvinfo : EIATTR_NUM_BARRIERS
	.align		4
        /*01c0*/ 	.byte	0x02, 0x4c
        /*01c2*/ 	.byte	0x01
	.zero		1


	//----- nvinfo : EIATTR_INT_WARP_WIDE_INSTR_OFFSETS
	.align		4
        /*01c4*/ 	.byte	0x04, 0x31
        /*01c6*/ 	.short	(.L_73 - .L_72)


	//   ....[0]....
.L_72:
        /*01c8*/ 	.word	0x00000e50


	//   ....[1]....
        /*01cc*/ 	.word	0x00000e60


	//   ....[2]....
        /*01d0*/ 	.word	0x00001200


	//   ....[3]....
        /*01d4*/ 	.word	0x00001280


	//   ....[4]....
        /*01d8*/ 	.word	0x000031d0


	//   ....[5]....
        /*01dc*/ 	.word	0x00005910


	//   ....[6]....
        /*01e0*/ 	.word	0x00005960


	//----- nvinfo : EIATTR_COOP_GROUP_MASK_REGIDS
	.align		4
.L_73:
        /*01e4*/ 	.byte	0x04, 0x29
        /*01e6*/ 	.short	(.L_75 - .L_74)


	//   ....[0]....
.L_74:
        /*01e8*/ 	.word	0xffffffff


	//   ....[1]....
        /*01ec*/ 	.word	0xffffffff


	//   ....[2]....
        /*01f0*/ 	.word	0xffffffff


	//   ....[3]....
        /*01f4*/ 	.word	0xffffffff


	//   ....[4]....
        /*01f8*/ 	.word	0xffffffff


	//   ....[5]....
        /*01fc*/ 	.word	0xffffffff


	//   ....[6]....
        /*0200*/ 	.word	0xffffffff


	//   ....[7]....
        /*0204*/ 	.word	0xffffffff


	//   ....[8]....
        /*0208*/ 	.word	0xffffffff


	//   ....[9]....
        /*020c*/ 	.word	0xffffffff


	//   ....[10]....
        /*0210*/ 	.word	0xffffffff


	//   ....[11]....
        /*0214*/ 	.word	0xffffffff


	//----- nvinfo : EIATTR_COOP_GROUP_INSTR_OFFSETS
	.align		4
.L_75:
        /*0218*/ 	.byte	0x04, 0x28
        /*021a*/ 	.short	(.L_77 - .L_76)


	//   ....[0]....
.L_76:
        /*021c*/ 	.word	0x00000060


	//   ....[1]....
        /*0220*/ 	.word	0x00000320


	//   ....[2]....
        /*0224*/ 	.word	0x00001c60


	//   ....[3]....
        /*0228*/ 	.word	0x00002040


	//   ....[4]....
        /*022c*/ 	.word	0x00002540


	//   ....[5]....
        /*0230*/ 	.word	0x000025a0


	//   ....[6]....
        /*0234*/ 	.word	0x00003b10


	//   ....[7]....
        /*0238*/ 	.word	0x00003b60


	//   ....[8]....
        /*023c*/ 	.word	0x00003fe0


	//   ....[9]....
        /*0240*/ 	.word	0x00004030


	//   ....[10]....
        /*0244*/ 	.word	0x000057a0


	//   ....[11]....
        /*0248*/ 	.word	0x00005a10


	//----- nvinfo : EIATTR_VRC_CTA_INIT_COUNT
	.align		4
.L_77:
        /*024c*/ 	.byte	0x02, 0x4a
        /*024e*/ 	.byte	0x80
	.zero		1


	//----- nvinfo : EIATTR_MBARRIER_INSTR_OFFSETS
	.align		4
        /*0250*/ 	.byte	0x04, 0x39
        /*0252*/ 	.short	(.L_79 - .L_78)


	//   ....[0]....
.L_78:
        /*0254*/ 	.word	0x000010b0
        /*0258*/ 	.word	0x000000ff
        /*025c*/ 	.word	0x00000000
        /*0260*/ 	.short	0x0100
        /*0262*/ 	.byte	0x0d
	.zero		1


	//   ....[1]....
        /*0264*/ 	.word	0x00001270
        /*0268*/ 	.word	0x000000ff
        /*026c*/ 	.word	0x00008008
        /*0270*/ 	.short	0x0100
        /*0272*/ 	.byte	0x09
	.zero		1


	//   ....[2]....
        /*0274*/ 	.word	0x000013c0
        /*0278*/ 	.word	0x000000ff
        /*027c*/ 	.word	0x00004000
        /*0280*/ 	.short	0x0100
        /*0282*/ 	.byte	0x09
	.zero		1


	//   ....[3]....
        /*0284*/ 	.word	0x00001610
        /*0288*/ 	.word	0x000000ff
        /*028c*/ 	.word	0x00004000
        /*0290*/ 	.short	0x010a
        /*0292*/ 	.byte	0x09
	.zero		1


	//   ....[4]....
        /*0294*/ 	.word	0x00001750
        /*0298*/ 	.word	0x000000ff
        /*029c*/ 	.word	0x00004000
        /*02a0*/ 	.short	0x0108
        /*02a2*/ 	.byte	0x09
	.zero		1


	//   ....[5]....
        /*02a4*/ 	.word	0x00003310
        /*02a8*/ 	.word	0x000000ff
        /*02ac*/ 	.word	0x00008010
        /*02b0*/ 	.short	0x0100
        /*02b2*/ 	.byte	0x09
	.zero		1


	//   ....[6]....
        /*02b4*/ 	.word	0x00003470
        /*02b8*/ 	.word	0x000000ff
        /*02bc*/ 	.word	0x00008010
        /*02c0*/ 	.short	0x010a
        /*02c2*/ 	.byte	0x09
	.zero		1


	//   ....[7]....
        /*02c4*/ 	.word	0x00003610
        /*02c8*/ 	.word	0x000000ff
        /*02cc*/ 	.word	0x00008010
        /*02d0*/ 	.short	0x0108
        /*02d2*/ 	.byte	0x09
	.zero		1


	//   ....[8]....
        /*02d4*/ 	.word	0x00004080
        /*02d8*/ 	.word	0x000000ff
        /*02dc*/ 	.word	0x00000000
        /*02e0*/ 	.short	0x010a
        /*02e2*/ 	.byte	0x0d
	.zero		1


	//   ....[9]....
        /*02e4*/ 	.word	0x00004990
        /*02e8*/ 	.word	0x000000ff
        /*02ec*/ 	.word	0x00000000
        /*02f0*/ 	.short	0x010a
        /*02f2*/ 	.byte	0x0d
	.zero		1


	//   ....[10]....
        /*02f4*/ 	.word	0x00004b50
        /*02f8*/ 	.word	0x000000ff
        /*02fc*/ 	.word	0x00008000
        /*0300*/ 	.short	0x0108
        /*0302*/ 	.byte	0x09
	.zero		1


	//   ....[11]....
        /*0304*/ 	.word	0x00004c20
        /*0308*/ 	.word	0x000000ff
        /*030c*/ 	.word	0x00008008
        /*0310*/ 	.short	0x0108
        /*0312*/ 	.byte	0x09
	.zero		1


	//   ....[12]....
        /*0314*/ 	.word	0x00005a30
        /*0318*/ 	.word	0x000000ff
        /*031c*/ 	.word	0x00004000
        /*0320*/ 	.short	0x010a
        /*0322*/ 	.byte	0x09
	.zero		1


	//   ....[13]....
        /*0324*/ 	.word	0x00005a60
        /*0328*/ 	.word	0x000000ff
        /*032c*/ 	.word	0x00008010
        /*0330*/ 	.short	0x010a
        /*0332*/ 	.byte	0x09
	.zero		1


	//   ....[14]....
        /*0334*/ 	.word	0x00005a90
        /*0338*/ 	.word	0x000000ff
        /*033c*/ 	.word	0x00000000
        /*0340*/ 	.short	0x010a
        /*0342*/ 	.byte	0x0d
	.zero		1


	//   ....[15]....
        /*0344*/ 	.word	0x00005ac0
        /*0348*/ 	.word	0x000000ff
        /*034c*/ 	.word	0x00000000
        /*0350*/ 	.short	0x010a
        /*0352*/ 	.byte	0x0d
	.zero		1


	//----- nvinfo : EIATTR_NUM_MBARRIERS
	.align		4
.L_79:
        /*0354*/ 	.byte	0x03, 0x38
        /*0356*/ 	.short	0xffff


	//----- nvinfo : EIATTR_EXIT_INSTR_OFFSETS
	.align		4
        /*0358*/ 	.byte	0x04, 0x1c
        /*035a*/ 	.short	(.L_81 - .L_80)


	//   ....[0]....
.L_80:
        /*035c*/ 	.word	0x00005a20


	//----- nvinfo : EIATTR_REQNTID
	.align		4
.L_81:
        /*0360*/ 	.byte	0x04, 0x10
        /*0362*/ 	.short	(.L_83 - .L_82)
.L_82:
        /*0364*/ 	.word	0x00000100
        /*0368*/ 	.word	0x00000001
        /*036c*/ 	.word	0x00000001


	//----- nvinfo : EIATTR_CRS_STACK_SIZE
	.align		4
.L_83:
        /*0370*/ 	.byte	0x04, 0x1e
        /*0372*/ 	.short	(.L_85 - .L_84)
.L_84:
        /*0374*/ 	.word	0x00000000


	//----- nvinfo : EIATTR_CBANK_PARAM_SIZE
	.align		4
.L_85:
        /*0378*/ 	.byte	0x03, 0x19
        /*037a*/ 	.short	0x0088


	//----- nvinfo : EIATTR_PARAM_CBANK
	.align		4
        /*037c*/ 	.byte	0x04, 0x0a
        /*037e*/ 	.short	(.L_87 - .L_86)
	.align		4
.L_86:
        /*0380*/ 	.word	index@(.nv.constant0.attn_fwd)
        /*0384*/ 	.short	0x0380
        /*0386*/ 	.short	0x0088


	//----- nvinfo : EIATTR_SW_WAR
	.align		4
.L_87:
        /*0388*/ 	.byte	0x04, 0x36
        /*038a*/ 	.short	(.L_89 - .L_88)
.L_88:
        /*038c*/ 	.word	0x00000008
.L_89:


//--------------------- .nv.compat                --------------------------
	.section	.nv.compat,"",@"SHT_CUDA_COMPAT_INFO"
	.align	4
        /*0000*/ 	.byte	0x02, 0x02, 0x02, 0x00, 0x02, 0x05, 0x05, 0x00, 0x02, 0x03, 0x00, 0x00, 0x02, 0x06, 0x01, 0x00


//--------------------- .nv.callgraph             --------------------------
	.section	.nv.callgraph,"",@"SHT_CUDA_CALLGRAPH"
	.align	4
	.sectionentsize	8
	.align		4
        /*0000*/ 	.word	0x00000000
	.align		4
        /*0004*/ 	.word	0xffffffff
	.align		4
        /*0008*/ 	.word	0x00000000
	.align		4
        /*000c*/ 	.word	0xfffffffe
	.align		4
        /*0010*/ 	.word	0x00000000
	.align		4
        /*0014*/ 	.word	0xfffffffd
	.align		4
        /*0018*/ 	.word	0x00000000
	.align		4
        /*001c*/ 	.word	0xfffffffc


//--------------------- .nv.constant4             --------------------------
	.section	.nv.constant4,"a",@progbits
	.align	8
	.align		8
.nv.constant4:
        /*0000*/ 	.dword	_$_str


//--------------------- .text.attn_fwd            --------------------------
	.section	.text.attn_fwd,"ax",@progbits
	.align	128
        .global         attn_fwd
        .type           attn_fwd,@function
        .size           attn_fwd,(.L_x_28 - attn_fwd)
        .other          attn_fwd,@"STO_CUDA_ENTRY STV_DEFAULT"
attn_fwd:
.text.attn_fwd:
[----:B------:R-:W0:Y:S01]  /*0000*/  LDC R1, c[0x0][0x37c] ;  /* 0x0000df00ff017b82 */ /* 0x000e220000000800 */
[----:B------:R-:W1:Y:S02]  /*0010*/  S2R R0, SR_TID.X ;  /* 0x0000000000007919 */ /* 0x000e640000002100 */
[----:B-1----:R-:W-:-:S04]  /*0020*/  ISETP.GE.U32.AND P0, PT, R0, 0x20, PT ;  /* 0x000000200000780c */ /* 0x002fc80003f06070 */
[----:B------:R-:W-:-:S09]  /*0030*/  P2R R2, PR, RZ, 0x1 ;  /* 0x00000001ff027803 */ /* 0x000fd20000000000 */
[----:B------:R-:W-:Y:S05]  /*0040*/  @P0 BRA `(.L_x_0) ;  /* 0x0000000000b80947 */ /* 0x000fea0003800000 */
[----:B------:R-:W1:Y:S01]  /*0050*/  S2UR UR6, SR_CgaCtaId ;  /* 0x00000000000679c3 */ /* 0x000e620000008800 */
[----:B------:R-:W-:Y:S01]  /*0060*/  NOP ;  /* 0x0000000000007918 */ /* 0x000fe20000000000 */
[----:B------:R-:W-:Y:S02]  /*0070*/  UMOV UR4, 0x40 ;  /* 0x0000004000047882 */ /* 0x000fe40000000000 */
[----:B-1----:R-:W-:-:S09]  /*0080*/  ULEA UR4, UR6, UR4, 0x18 ;  /* 0x0000000406047291 */ /* 0x002fd2000f8ec0ff */
[----:B------:R-:W1:Y:S01]  /*0090*/  LDS.U8 R2, [UR4] ;  /* 0x00000004ff027984 */ /* 0x000e620008000000 */
[----:B------:R-:W-:Y:S02]  /*00a0*/  UMOV UR4, 0x400 ;  /* 0x0000040000047882 */ /* 0x000fe40000000000 */
[----:B------:R-:W-:Y:S01]  /*00b0*/  ULEA UR4, UR6, UR4, 0x18 ;  /* 0x0000000406047291 */ /* 0x000fe2000f8ec0ff */
[----:B-1----:R-:W-:-:S13]  /*00c0*/  ISETP.NE.AND P0, PT, R2, RZ, PT ;  /* 0x000000ff0200720c */ /* 0x002fda0003f05270 */
[----:B------:R-:W-:Y:S05]  /*00d0*/  @P0 BRA `(.L_x_1) ;  /* 0x00000000007c0947 */ /* 0x000fea0003800000 */
[----:B------:R-:W-:-:S13]  /*00e0*/  ELECT P0, URZ, PT ;  /* 0x0000000000ff782f */ /* 0x000fda0003800000 */
[----:B------:R-:W-:Y:S05]  /*00f0*/  @!P0 BRA `(.L_x_2) ;  /* 0x0000000000848947 */ /* 0x000fea0003800000 */
[----:B------:R-:W-:Y:S01]  /*0100*/  UMOV UR5, 0x4 ;  /* 0x0000000400057882 */ /* 0x000fe20000000000 */
[----:B------:R-:W-:Y:S02]  /*0110*/  IMAD.MOV.U32 R5, RZ, RZ, 0x1 ;  /* 0x00000001ff057424 */ /* 0x000fe400078e00ff */
[----:B------:R-:W-:Y:S02]  /*0120*/  IMAD.MOV.U32 R3, RZ, RZ, 0xf ;  /* 0x0000000fff037424 */ /* 0x000fe400078e00ff */
[----:B------:R-:W-:Y:S04]  /*0130*/  DEPBAR.LE SB1, 0x36 ;  /* 0x00009d800000791a */ /* 0x000fe80000000000 */
[----:B------:R-:W1:Y:S02]  /*0140*/  UTCATOMSWS.FIND_AND_SET.ALIGN UP0, UR5, UR5 ;  /* 0x00000005000575e3 */ /* 0x000e640008000800 */
[----:B-1----:R-:W-:-:S04]  /*0150*/  PLOP3.LUT P0, PT, PT, PT, UP0, 0x80, 0x8 ;  /* 0x000000000008781c */ /* 0x002fc80003f0f008 */
[----:B------:R-:W-:-:S04]  /*0160*/  SEL R2, RZ, 0xffffffff, !P0 ;  /* 0xffffffffff027807 */ /* 0x000fc80004000000 */
[----:B------:R-:W-:Y:S01]  /*0170*/  ISETP.NE.AND P0, PT, R2, RZ, PT ;  /* 0x000000ff0200720c */ /* 0x000fe20003f05270 */
[----:B------:R-:W-:-:S12]  /*0180*/  IMAD.U32 R2, RZ, RZ, UR5 ;  /* 0x00000005ff027e24 */ /* 0x000fd8000f8e00ff */
[----:B------:R-:W-:Y:S05]  /*0190*/  @P0 BRA `(.L_x_3) ;  /* 0x0000000000240947 */ /* 0x000fea0003800000 */
.L_x_4:
[----:B------:R-:W-:Y:S05]  /*01a0*/  NANOSLEEP 0x64 ;  /* 0x000000640000795d */ /* 0x000fea0003800000 */
[----:B------:R-:W-:-:S05]  /*01b0*/  UMOV UR5, 0x4 ;  /* 0x0000000400057882 */ /* 0x000fca0000000000 */
[----:B------:R-:W-:Y:S04]  /*01c0*/  DEPBAR.LE SB1, 0x36 ;  /* 0x00009d800000791a */ /* 0x000fe80000000000 */
[----:B------:R-:W1:Y:S02]  /*01d0*/  UTCATOMSWS.FIND_AND_SET.ALIGN UP0, UR5, UR5 ;  /* 0x00000005000575e3 */ /* 0x000e640008000800 */
[----:B-1----:R-:W-:-:S04]  /*01e0*/  PLOP3.LUT P0, PT, PT, PT, UP0, 0x80, 0x8 ;  /* 0x000000000008781c */ /* 0x002fc80003f0f008 */
[----:B------:R-:W-:-:S04]  /*01f0*/  SEL R2, RZ, 0xffffffff, !P0 ;  /* 0xffffffffff027807 */ /* 0x000fc80004000000 */
[----:B------:R-:W-:Y:S01]  /*0200*/  ISETP.NE.AND P0, PT, R2, RZ, PT ;  /* 0x000000ff0200720c */ /* 0x000fe20003f05270 */
[----:B------:R-:W-:-:S12]  /*0210*/  IMAD.U32 R2, RZ, RZ, UR5 ;  /* 0x00000005ff027e24 */ /* 0x000fd8000f8e00ff */
[----:B------:R-:W-:Y:S05]  /*0220*/  @!P0 BRA `(.L_x_4) ;  /* 0xfffffffc00dc8947 */ /* 0x000fea000383ffff */
.L_x_3:
[C---:B------:R-:W-:Y:S01]  /*0230*/  VIADD R4, R2.reuse, 0x10 ;  /* 0x0000001002047836 */ /* 0x040fe20000000000 */
[----:B------:R-:W-:Y:S01]  /*0240*/  UMOV UR5, 0x50 ;  /* 0x0000005000057882 */ /* 0x000fe20000000000 */
[----:B------:R-:W-:Y:S01]  /*0250*/  SHF.L.U32 R3, R3, R2, RZ ;  /* 0x0000000203037219 */ /* 0x000fe200000006ff */
[----:B------:R-:W-:Y:S01]  /*0260*/  ULEA UR5, UR6, UR5, 0x18 ;  /* 0x0000000506057291 */ /* 0x000fe2000f8ec0ff */
[----:B------:R-:W-:Y:S01]  /*0270*/  IMAD.SHL.U32 R2, R2, 0x20, RZ ;  /* 0x0000002002027824 */ /* 0x000fe200078e00ff */
[----:B------:R-:W-:-:S04]  /*0280*/  SHF.L.U32 R4, R5, R4, RZ ;  /* 0x0000000405047219 */ /* 0x000fc800000006ff */
[----:B------:R-:W-:-:S05]  /*0290*/  LOP3.LUT R3, R4, R3, RZ, 0xfc, !PT ;  /* 0x0000000304037212 */ /* 0x000fca00078efcff */
[----:B------:R1:W-:Y:S04]  /*02a0*/  ATOMS.OR RZ, [UR5], R3 ;  /* 0x00000003ffff798c */ /* 0x0003e8000b000005 */
[----:B------:R1:W-:Y:S01]  /*02b0*/  STS [UR4], R2 ;  /* 0x00000002ff007988 */ /* 0x0003e20008000804 */
[----:B------:R-:W-:Y:S05]  /*02c0*/  BRA `(.L_x_2) ;  /* 0x0000000000107947 */ /* 0x000fea0003800000 */
.L_x_1:
[----:B------:R-:W-:-:S05]  /*02d0*/  IMAD.MOV.U32 R2, RZ, RZ, -0x1 ;  /* 0xffffffffff027424 */ /* 0x000fca00078e00ff */
[----:B------:R1:W-:Y:S02]  /*02e0*/  STS [UR4], R2 ;  /* 0x00000002ff007988 */ /* 0x0003e40008000804 */
[----:B-1----:R-:W-:-:S07]  /*02f0*/  MOV R2, 0x310 ;  /* 0x0000031000027802 */ /* 0x002fce0000000f00 */
[----:B0-----:R-:W-:Y:S05]  /*0300*/  CALL.REL.NOINC `($__internal_1_$__cuda_sm10x_tcgen05_guardrail_trap_phase_invalid_during_alloc) ;  /* 0x0000005800047944 */ /* 0x001fea0003c00000 */
.L_x_2:
[----:B------:R-:W-:Y:S05]  /*0310*/  WARPSYNC.ALL ;  /* 0x0000000000007948 */ /* 0x000fea0003800000 */
[----:B------:R-:W-:Y:S01]  /*0320*/  NOP ;  /* 0x0000000000007918 */ /* 0x000fe20000000000 */
.L_x_0:
[----:B------:R-:W2:Y:S01]  /*0330*/  S2R R21, SR_CTAID.X ;  /* 0x0000000000157919 */ /* 0x000ea20000002500 */
[----:B------:R-:W3:Y:S01]  /*0340*/  S2UR UR8, SR_CTAID.Y ;  /* 0x00000000000879c3 */ /* 0x000ee20000002600 */
[----:B------:R-:W3:Y:S01]  /*0350*/  LDCU.64 UR4, c[0x0][0x3b0] ;  /* 0x00007600ff0477ac */ /* 0x000ee20008000a00 */
[----:B------:R-:W-:Y:S01]  /*0360*/  SHF.R.U32.HI R44, RZ, 0x6, R0 ;  /* 0x00000006ff2c7819 */ /* 0x000fe20000011600 */
[----:B------:R-:W-:-:S03]  /*0370*/  UMOV UR9, 0x400 ;  /* 0x0000040000097882 */ /* 0x000fc60000000000 */
[----:B------:R-:W-:Y:S01]  /*0380*/  SGXT.U32 R44, R44, 0x2 ;  /* 0x000000022c2c781a */ /* 0x000fe20000000000 */
[----:B------:R-:W4:Y:S01]  /*0390*/  LDCU.64 UR28, c[0x0][0x358] ;  /* 0x00006b00ff1c77ac */ /* 0x000f220008000a00 */
[----:B------:R-:W1:Y:S08]  /*03a0*/  S2UR UR6, SR_CgaCtaId ;  /* 0x00000000000679c3 */ /* 0x000e700000008800 */
[----:B------:R-:W0:Y:S08]  /*03b0*/  LDC R30, c[0x0][0x3b8] ;  /* 0x0000ee00ff1e7b82 */ /* 0x000e300000000800 */
[----:B------:R-:W4:Y:S01]  /*03c0*/  LDC.64 R22, c[0x0][0x380] ;  /* 0x0000e000ff167b82 */ /* 0x000f220000000a00 */
[----:B---3--:R-:W-:-:S04]  /*03d0*/  UIMAD UR4, UR8, UR4, URZ ;  /* 0x00000004080472a4 */ /* 0x008fc8000f8e02ff */
[----:B------:R-:W-:Y:S01]  /*03e0*/  USHF.L.U32 UR7, UR4, 0x1, URZ ;  /* 0x0000000104077899 */ /* 0x000fe200080006ff */
[----:B--2---:R-:W-:Y:S01]  /*03f0*/  IMAD.SHL.U32 R21, R21, 0x40, RZ ;  /* 0x0000004015157824 */ /* 0x004fe200078e00ff */
[----:B-1----:R-:W-:Y:S01]  /*0400*/  ULEA UR9, UR6, UR9, 0x18 ;  /* 0x0000000906097291 */ /* 0x002fe2000f8ec0ff */
[----:B------:R-:W-:Y:S03]  /*0410*/  BAR.SYNC.DEFER_BLOCKING 0x0 ;  /* 0x0000000000007b1d */ /* 0x000fe60000010000 */
[----:B------:R-:W-:-:S05]  /*0420*/  LOP3.LUT R2, R21, 0x3f, R0, 0xf8, !PT ;  /* 0x0000003f15027812 */ /* 0x000fca00078ef800 */
[----:B------:R-:W1:Y:S01]  /*0430*/  LDC.64 R72, c[0x0][0x3c0] ;  /* 0x0000f000ff487b82 */ /* 0x000e620000000a00 */
[----:B0-----:R-:W-:Y:S02]  /*0440*/  IMAD R6, R44, R30, RZ ;  /* 0x0000001e2c067224 */ /* 0x001fe400078e02ff */
[----:B------:R-:W-:Y:S01]  /*0450*/  IMAD R3, R2, UR5, RZ ;  /* 0x0000000502037c24 */ /* 0x000fe2000f8e02ff */
[----:B------:R-:W-:-:S03]  /*0460*/  UIMAD.WIDE UR4, UR4, 0x2, URZ ;  /* 0x00000002040478a5 */ /* 0x000fc6000f8e02ff */
[C---:B------:R-:W-:Y:S02]  /*0470*/  IMAD.SHL.U32 R5, R3.reuse, 0x2, RZ ;  /* 0x0000000203057824 */ /* 0x040fe400078e00ff */
[----:B------:R-:W-:-:S03]  /*0480*/  IMAD.HI R4, R3, 0x2, RZ ;  /* 0x0000000203047827 */ /* 0x000fc600078e02ff */
[----:B----4-:R-:W-:Y:S01]  /*0490*/  IADD3 R22, P0, P1, R5, UR7, R22 ;  /* 0x0000000705167c10 */ /* 0x010fe2000f91e016 */
[----:B------:R-:W-:Y:S02]  /*04a0*/  IMAD R3, R30, 0x4, R6 ;  /* 0x000000041e037824 */ /* 0x000fe400078e0206 */
[----:B------:R-:W0:Y:S01]  /*04b0*/  LDCU UR4, c[0x0][0x3c8] ;  /* 0x00007900ff0477ac */ /* 0x000e220008000800 */
[----:B------:R-:W-:Y:S01]  /*04c0*/  IADD3.X R24, PT, PT, R4, UR5, R23, P0, P1 ;  /* 0x0000000504187c10 */ /* 0x000fe200087e2417 */
[----:B------:R-:W-:Y:S01]  /*04d0*/  IMAD R4, R30, 0x4, R3 ;  /* 0x000000041e047824 */ /* 0x000fe200078e0203 */
[----:B------:R-:W2:Y:S01]  /*04e0*/  LDS R25, [UR9] ;  /* 0x00000009ff197984 */ /* 0x000ea20008000800 */
[----:B------:R-:W-:Y:S01]  /*04f0*/  BAR.SYNC.DEFER_BLOCKING 0x0 ;  /* 0x0000000000007b1d */ /* 0x000fe20000010000 */
[-C--:B------:R-:W-:Y:S01]  /*0500*/  LEA R8, P0, R6, R22.reuse, 0x1 ;  /* 0x0000001606087211 */ /* 0x080fe200078008ff */
[----:B------:R-:W-:Y:S01]  /*0510*/  IMAD R5, R30, 0x4, R4 ;  /* 0x000000041e057824 */ /* 0x000fe200078e0204 */
[----:B------:R-:W-:-:S02]  /*0520*/  LEA R12, P1, R4, R22, 0x1 ;  /* 0x00000016040c7211 */ /* 0x000fc400078208ff */
[----:B------:R-:W-:Y:S01]  /*0530*/  LEA.HI.X.SX32 R9, R6, R24, 0x1, P0 ;  /* 0x0000001806097211 */ /* 0x000fe200000f0eff */
[----:B------:R-:W-:Y:S01]  /*0540*/  IMAD R7, R30, 0x4, R5 ;  /* 0x000000041e077824 */ /* 0x000fe200078e0205 */
[C---:B------:R-:W-:Y:S02]  /*0550*/  LEA R10, P0, R3.reuse, R22, 0x1 ;  /* 0x00000016030a7211 */ /* 0x040fe400078008ff */
[-C--:B------:R-:W-:Y:S02]  /*0560*/  LEA.HI.X.SX32 R13, R4, R24.reuse, 0x1, P1 ;  /* 0x00000018040d7211 */ /* 0x080fe400008f0eff */
[----:B------:R-:W-:Y:S01]  /*0570*/  LEA.HI.X.SX32 R11, R3, R24, 0x1, P0 ;  /* 0x00000018030b7211 */ /* 0x000fe200000f0eff */
[----:B------:R-:W-:Y:S01]  /*0580*/  IMAD R3, R30, 0x4, R7 ;  /* 0x000000041e037824 */ /* 0x000fe200078e0207 */
[----:B------:R-:W-:-:S03]  /*0590*/  LEA R16, P0, R7, R22, 0x1 ;  /* 0x0000001607107211 */ /* 0x000fc600078008ff */
[C---:B------:R-:W-:Y:S01]  /*05a0*/  IMAD R19, R30.reuse, 0x4, R3 ;  /* 0x000000041e137824 */ /* 0x040fe200078e0203 */
[----:B------:R-:W-:Y:S02]  /*05b0*/  LEA.HI.X.SX32 R17, R7, R24, 0x1, P0 ;  /* 0x0000001807117211 */ /* 0x000fe400000f0eff */
[C---:B------:R-:W-:Y:S01]  /*05c0*/  LEA R14, P1, R5.reuse, R22, 0x1 ;  /* 0x00000016050e7211 */ /* 0x040fe200078208ff */
[----:B------:R-:W-:Y:S01]  /*05d0*/  IMAD R20, R30, 0x4, R19 ;  /* 0x000000041e147824 */ /* 0x000fe200078e0213 */
[----:B------:R3:W5:Y:S02]  /*05e0*/  LDG.E.U16 R4, desc[UR28][R8.64] ;  /* 0x0000001c08047981 */ /* 0x000764000c1e1500 */
[----:B------:R-:W-:Y:S02]  /*05f0*/  LEA.HI.X.SX32 R15, R5, R24, 0x1, P1 ;  /* 0x00000018050f7211 */ /* 0x000fe400008f0eff */
[----:B------:R4:W5:Y:S04]  /*0600*/  LDG.E.U16 R6, desc[UR28][R12.64] ;  /* 0x0000001c0c067981 */ /* 0x000968000c1e1500 */
[----:B------:R-:W5:Y:S01]  /*0610*/  LDG.E.U16 R5, desc[UR28][R10.64] ;  /* 0x0000001c0a057981 */ /* 0x000f62000c1e1500 */
[----:B---3--:R-:W-:-:S03]  /*0620*/  LEA R8, P0, R3, R22, 0x1 ;  /* 0x0000001603087211 */ /* 0x008fc600078008ff */
[----:B------:R3:W5:Y:S01]  /*0630*/  LDG.E.U16 R7, desc[UR28][R14.64] ;  /* 0x0000001c0e077981 */ /* 0x000762000c1e1500 */
[----:B------:R-:W-:Y:S02]  /*0640*/  LEA R18, P1, R19, R22, 0x1 ;  /* 0x0000001613127211 */ /* 0x000fe400078208ff */
[----:B------:R-:W-:Y:S01]  /*0650*/  LEA.HI.X.SX32 R9, R3, R24, 0x1, P0 ;  /* 0x0000001803097211 */ /* 0x000fe200000f0eff */
[----:B------:R-:W-:Y:S01]  /*0660*/  IMAD R3, R30, 0x4, R20 ;  /* 0x000000041e037824 */ /* 0x000fe200078e0214 */
[C---:B----4-:R-:W-:Y:S01]  /*0670*/  LEA R12, P0, R20.reuse, R22, 0x1 ;  /* 0x00000016140c7211 */ /* 0x050fe200078008ff */
[----:B------:R4:W5:Y:S01]  /*0680*/  LDG.E.U16 R26, desc[UR28][R16.64] ;  /* 0x0000001c101a7981 */ /* 0x000962000c1e1500 */
[-C--:B------:R-:W-:Y:S02]  /*0690*/  LEA.HI.X.SX32 R19, R19, R24.reuse, 0x1, P1 ;  /* 0x0000001813137211 */ /* 0x080fe400008f0eff */
[----:B------:R-:W-:Y:S01]  /*06a0*/  LEA.HI.X.SX32 R13, R20, R24, 0x1, P0 ;  /* 0x00000018140d7211 */ /* 0x000fe200000f0eff */
[C---:B---3--:R-:W-:Y:S01]  /*06b0*/  IMAD R15, R30.reuse, 0x4, R3 ;  /* 0x000000041e0f7824 */ /* 0x048fe200078e0203 */
[C---:B------:R-:W-:Y:S01]  /*06c0*/  LEA R10, P0, R3.reuse, R22, 0x1 ;  /* 0x00000016030a7211 */ /* 0x040fe200078008ff */
[----:B------:R3:W5:Y:S03]  /*06d0*/  LDG.E.U16 R27, desc[UR28][R8.64] ;  /* 0x0000001c081b7981 */ /* 0x000766000c1e1500 */
[----:B------:R-:W-:Y:S01]  /*06e0*/  LEA.HI.X.SX32 R11, R3, R24, 0x1, P0 ;  /* 0x00000018030b7211 */ /* 0x000fe200000f0eff */
[C---:B------:R-:W-:Y:S01]  /*06f0*/  IMAD R3, R30.reuse, 0x4, R15 ;  /* 0x000000041e037824 */ /* 0x040fe200078e020f */
[-C--:B------:R-:W-:Y:S01]  /*0700*/  LEA R14, P0, R15, R22.reuse, 0x1 ;  /* 0x000000160f0e7211 */ /* 0x080fe200078008ff */
[----:B------:R0:W5:Y:S02]  /*0710*/  LDG.E.U16 R28, desc[UR28][R18.64] ;  /* 0x0000001c121c7981 */ /* 0x000164000c1e1500 */
[----:B------:R-:W-:Y:S01]  /*0720*/  IMAD R20, R30, 0x4, R3 ;  /* 0x000000041e147824 */ /* 0x000fe200078e0203 */
[----:B----4-:R-:W-:Y:S01]  /*0730*/  LEA R16, P1, R3, R22, 0x1 ;  /* 0x0000001603107211 */ /* 0x010fe200078208ff */
[----:B------:R4:W5:Y:S01]  /*0740*/  LDG.E.U16 R45, desc[UR28][R12.64] ;  /* 0x0000001c0c2d7981 */ /* 0x000962000c1e1500 */
[----:B------:R-:W-:-:S02]  /*0750*/  LEA.HI.X.SX32 R15, R15, R24, 0x1, P0 ;  /* 0x000000180f0f7211 */ /* 0x000fc400000f0eff */
[----:B------:R-:W-:Y:S01]  /*0760*/  LEA.HI.X.SX32 R17, R3, R24, 0x1, P1 ;  /* 0x0000001803117211 */ /* 0x000fe200008f0eff */
[----:B------:R-:W-:Y:S01]  /*0770*/  IMAD R3, R30, 0x4, R20 ;  /* 0x000000041e037824 */ /* 0x000fe200078e0214 */
[----:B---3--:R-:W-:Y:S01]  /*0780*/  LEA R8, P0, R20, R22, 0x1 ;  /* 0x0000001614087211 */ /* 0x008fe200078008ff */
[----:B------:R3:W5:Y:S02]  /*0790*/  LDG.E.U16 R60, desc[UR28][R10.64] ;  /* 0x0000001c0a3c7981 */ /* 0x000764000c1e1500 */
[----:B0-----:R-:W-:Y:S01]  /*07a0*/  IMAD R19, R30, 0x4, R3 ;  /* 0x000000041e137824 */ /* 0x001fe200078e0203 */
[----:B------:R-:W-:Y:S01]  /*07b0*/  LEA.HI.X.SX32 R9, R20, R24, 0x1, P0 ;  /* 0x0000001814097211 */ /* 0x000fe200000f0eff */
[----:B------:R1:W5:Y:S01]  /*07c0*/  LDG.E.U16 R62, desc[UR28][R16.64] ;  /* 0x0000001c103e7981 */ /* 0x000362000c1e1500 */
[C---:B----4-:R-:W-:Y:S01]  /*07d0*/  LEA R12, P0, R3.reuse, R22, 0x1 ;  /* 0x00000016030c7211 */ /* 0x050fe200078008ff */
[C---:B------:R-:W-:Y:S02]  /*07e0*/  IMAD R20, R30.reuse, 0x4, R19 ;  /* 0x000000041e147824 */ /* 0x040fe400078e0213 */
[----:B------:R0:W5:Y:S01]  /*07f0*/  LDG.E.U16 R61, desc[UR28][R14.64] ;  /* 0x0000001c0e3d7981 */ /* 0x000162000c1e1500 */
[----:B------:R-:W-:Y:S01]  /*0800*/  LEA.HI.X.SX32 R13, R3, R24, 0x1, P0 ;  /* 0x00000018030d7211 */ /* 0x000fe200000f0eff */
[----:B------:R-:W-:Y:S01]  /*0810*/  IMAD R3, R30, 0x4, R20 ;  /* 0x000000041e037824 */ /* 0x000fe200078e0214 */
[CC--:B---3--:R-:W-:Y:S01]  /*0820*/  LEA R10, P0, R19.reuse, R22.reuse, 0x1 ;  /* 0x00000016130a7211 */ /* 0x0c8fe200078008ff */
[----:B------:R-:W3:Y:S01]  /*0830*/  LDC.64 R30, c[0x0][0x388] ;  /* 0x0000e200ff1e7b82 */ /* 0x000ee20000000a00 */
[----:B------:R-:W-:Y:S01]  /*0840*/  LEA R18, P1, R20, R22, 0x1 ;  /* 0x0000001614127211 */ /* 0x000fe200078208ff */
[----:B-1----:R-:W-:Y:S01]  /*0850*/  IMAD R16, R44, R73, RZ ;  /* 0x000000492c107224 */ /* 0x002fe200078e02ff */
[-C--:B------:R-:W-:Y:S01]  /*0860*/  LEA.HI.X.SX32 R11, R19, R24.reuse, 0x1, P0 ;  /* 0x00000018130b7211 */ /* 0x080fe200000f0eff */
[----:B------:R1:W5:Y:S01]  /*0870*/  LDG.E.U16 R64, desc[UR28][R12.64] ;  /* 0x0000001c0c407981 */ /* 0x000362000c1e1500 */
[----:B------:R-:W-:Y:S01]  /*0880*/  LEA.HI.X.SX32 R19, R20, R24, 0x1, P1 ;  /* 0x0000001814137211 */ /* 0x000fe200008f0eff */
[----:B------:R-:W-:Y:S01]  /*0890*/  IMAD R20, R73, 0x4, R16 ;  /* 0x0000000449147824 */ /* 0x000fe200078e0210 */
[----:B0-----:R-:W-:Y:S01]  /*08a0*/  LEA R14, P0, R3, R22, 0x1 ;  /* 0x00000016030e7211 */ /* 0x001fe200078008ff */
[----:B------:R0:W5:Y:S01]  /*08b0*/  LDG.E.U16 R63, desc[UR28][R8.64] ;  /* 0x0000001c083f7981 */ /* 0x000162000c1e1500 */
[----:B------:R-:W-:-:S02]  /*08c0*/  LOP3.LUT R29, R0, 0x3f, RZ, 0xc0, !PT ;  /* 0x0000003f001d7812 */ /* 0x000fc400078ec0ff */
[----:B------:R-:W-:Y:S01]  /*08d0*/  LEA.HI.X.SX32 R15, R3, R24, 0x1, P0 ;  /* 0x00000018030f7211 */ /* 0x000fe200000f0eff */
[----:B------:R4:W5:Y:S01]  /*08e0*/  LDG.E.U16 R11, desc[UR28][R10.64] ;  /* 0x0000001c0a0b7981 */ /* 0x000962000c1e1500 */
[----:B------:R-:W-:Y:S01]  /*08f0*/  SHF.R.U32.HI R3, RZ, 0x5, R0 ;  /* 0x00000005ff037819 */ /* 0x000fe20000011600 */
[----:B-1----:R-:W-:Y:S02]  /*0900*/  IMAD R12, R73, 0x4, R20 ;  /* 0x00000004490c7824 */ /* 0x002fe400078e0214 */
[----:B------:R-:W-:Y:S01]  /*0910*/  IMAD R72, R72, UR8, RZ ;  /* 0x0000000848487c24 */ /* 0x000fe2000f8e02ff */
[----:B------:R-:W-:Y:S01]  /*0920*/  R2UR UR21, R3 ;  /* 0x00000000031572ca */ /* 0x000fe200000e0000 */
[----:B0-----:R-:W-:Y:S01]  /*0930*/  IMAD R8, R29, UR4, RZ ;  /* 0x000000041d087c24 */ /* 0x001fe2000f8e02ff */
[----:B------:R-:W-:Y:S01]  /*0940*/  LOP3.LUT R3, R0, 0xc0, RZ, 0xc0, !PT ;  /* 0x000000c000037812 */ /* 0x000fe200078ec0ff */
[----:B------:R0:W5:Y:S01]  /*0950*/  LDG.E.U16 R15, desc[UR28][R14.64] ;  /* 0x0000001c0e0f7981 */ /* 0x000162000c1e1500 */
[----:B----4-:R-:W-:-:S02]  /*0960*/  IMAD R10, R73, 0x4, R12 ;  /* 0x00000004490a7824 */ /* 0x010fc400078e020c */
[----:B------:R-:W-:Y:S01]  /*0970*/  SHF.R.U32.HI R24, RZ, 0x2, R3 ;  /* 0x00000002ff187819 */ /* 0x000fe20000011603 */
[----:B------:R-:W-:Y:S01]  /*0980*/  IMAD.SHL.U32 R9, R8, 0x2, RZ ;  /* 0x0000000208097824 */ /* 0x000fe200078e00ff */
[----:B------:R1:W5:Y:S01]  /*0990*/  LDG.E.U16 R66, desc[UR28][R18.64] ;  /* 0x0000001c12427981 */ /* 0x000362000c1e1500 */
[----:B------:R-:W-:Y:S02]  /*09a0*/  IMAD.SHL.U32 R3, R72, 0x2, RZ ;  /* 0x0000000248037824 */ /* 0x000fe400078e00ff */
[C---:B0-----:R-:W-:Y:S02]  /*09b0*/  IMAD R14, R73.reuse, 0x4, R10 ;  /* 0x00000004490e7824 */ /* 0x041fe400078e020a */
[----:B------:R-:W-:Y:S02]  /*09c0*/  IMAD.SHL.U32 R13, R0, 0x2, RZ ;  /* 0x00000002000d7824 */ /* 0x000fe400078e00ff */
[----:B-1----:R-:W-:Y:S01]  /*09d0*/  IMAD R18, R73, 0x4, R14 ;  /* 0x0000000449127824 */ /* 0x002fe200078e020e */
[----:B---3--:R-:W-:Y:S01]  /*09e0*/  IADD3 R23, P0, P1, R9, R30, R3 ;  /* 0x0000001e09177210 */ /* 0x008fe2000791e003 */
[----:B------:R-:W-:-:S04]  /*09f0*/  IMAD.HI R8, R8, 0x2, RZ ;  /* 0x0000000208087827 */ /* 0x000fc800078e02ff */
[----:B------:R-:W-:Y:S01]  /*0a00*/  IMAD.HI R72, R72, 0x2, RZ ;  /* 0x0000000248487827 */ /* 0x000fe200078e02ff */
[----:B------:R-:W-:-:S03]  /*0a10*/  LOP3.LUT R3, R24, 0x1fe, R13, 0x78, !PT ;  /* 0x000001fe18037812 */ /* 0x000fc600078e780d */
[----:B------:R-:W-:Y:S01]  /*0a20*/  IMAD R22, R73, 0x4, R18 ;  /* 0x0000000449167824 */ /* 0x000fe200078e0212 */
[----:B------:R-:W-:-:S03]  /*0a30*/  IADD3.X R13, PT, PT, R8, R31, R72, P0, P1 ;  /* 0x0000001f080d7210 */ /* 0x000fc600007e2448 */
[----:B------:R-:W-:Y:S01]  /*0a40*/  IMAD R8, R73, 0x4, R22 ;  /* 0x0000000449087824 */ /* 0x000fe200078e0216 */
[----:B------:R-:W-:-:S03]  /*0a50*/  LEA R54, P2, R12, R23, 0x1 ;  /* 0x000000170c367211 */ /* 0x000fc600078408ff */
[C---:B------:R-:W-:Y:S01]  /*0a60*/  IMAD R24, R73.reuse, 0x4, R8 ;  /* 0x0000000449187824 */ /* 0x040fe200078e0208 */
[----:B------:R-:W-:Y:S02]  /*0a70*/  LEA R58, P0, R16, R23, 0x1 ;  /* 0x00000017103a7211 */ /* 0x000fe400078008ff */
[----:B------:R-:W-:Y:S01]  /*0a80*/  LEA.HI.X.SX32 R55, R12, R13, 0x1, P2 ;  /* 0x0000000d0c377211 */ /* 0x000fe200010f0eff */
[C---:B------:R-:W-:Y:S01]  /*0a90*/  IMAD R12, R73.reuse, 0x4, R24 ;  /* 0x00000004490c7824 */ /* 0x040fe200078e0218 */
[----:B------:R-:W-:Y:S02]  /*0aa0*/  LEA R56, P1, R20, R23, 0x1 ;  /* 0x0000001714387211 */ /* 0x000fe400078208ff */
[----:B------:R-:W-:Y:S01]  /*0ab0*/  LEA.HI.X.SX32 R59, R16, R13, 0x1, P0 ;  /* 0x0000000d103b7211 */ /* 0x000fe200000f0eff */
[----:B------:R-:W-:Y:S01]  /*0ac0*/  IMAD R16, R73, 0x4, R12 ;  /* 0x0000000449107824 */ /* 0x000fe200078e020c */
[----:B------:R-:W-:Y:S02]  /*0ad0*/  LEA R52, P0, R10, R23, 0x1 ;  /* 0x000000170a347211 */ /* 0x000fe400078008ff */
[----:B------:R-:W-:-:S02]  /*0ae0*/  LEA.HI.X.SX32 R57, R20, R13, 0x1, P1 ;  /* 0x0000000d14397211 */ /* 0x000fc400008f0eff */
[----:B------:R-:W-:Y:S02]  /*0af0*/  LEA R50, P1, R14, R23, 0x1 ;  /* 0x000000170e327211 */ /* 0x000fe400078208ff */
[-C--:B------:R-:W-:Y:S01]  /*0b00*/  LEA.HI.X.SX32 R53, R10, R13.reuse, 0x1, P0 ;  /* 0x0000000d0a357211 */ /* 0x080fe200000f0eff */
[C---:B------:R-:W-:Y:S01]  /*0b10*/  IMAD R10, R73.reuse, 0x4, R16 ;  /* 0x00000004490a7824 */ /* 0x040fe200078e0210 */
[----:B------:R-:W-:Y:S02]  /*0b20*/  LEA.HI.X.SX32 R51, R14, R13, 0x1, P1 ;  /* 0x0000000d0e337211 */ /* 0x000fe400008f0eff */
[-C--:B------:R-:W-:Y:S01]  /*0b30*/  LEA R42, P1, R8, R23.reuse, 0x1 ;  /* 0x00000017082a7211 */ /* 0x080fe200078208ff */
[C---:B------:R-:W-:Y:S01]  /*0b40*/  IMAD R14, R73.reuse, 0x4, R10 ;  /* 0x00000004490e7824 */ /* 0x040fe200078e020a */
[----:B------:R-:W-:Y:S02]  /*0b50*/  LEA R48, P2, R18, R23, 0x1 ;  /* 0x0000001712307211 */ /* 0x000fe400078408ff */
[-C--:B------:R-:W-:Y:S01]  /*0b60*/  LEA.HI.X.SX32 R43, R8, R13.reuse, 0x1, P1 ;  /* 0x0000000d082b7211 */ /* 0x080fe200008f0eff */
[----:B------:R-:W-:Y:S01]  /*0b70*/  IMAD R8, R73, 0x4, R14 ;  /* 0x0000000449087824 */ /* 0x000fe200078e020e */
[----:B------:R-:W-:-:S02]  /*0b80*/  LEA.HI.X.SX32 R49, R18, R13, 0x1, P2 ;  /* 0x0000000d12317211 */ /* 0x000fc400010f0eff */
[----:B------:R-:W-:Y:S01]  /*0b90*/  ISETP.GE.U32.AND P4, PT, R0, 0x20, PT ;  /* 0x000000200000780c */ /* 0x000fe20003f86070 */
[C---:B------:R-:W-:Y:S01]  /*0ba0*/  IMAD R18, R73.reuse, 0x4, R8 ;  /* 0x0000000449127824 */ /* 0x040fe200078e0208 */
[-C--:B------:R-:W-:Y:S02]  /*0bb0*/  LEA R46, P0, R22, R23.reuse, 0x1 ;  /* 0x00000017162e7211 */ /* 0x080fe400078008ff */
[----:B------:R-:W-:Y:S01]  /*0bc0*/  LEA R40, P2, R24, R23, 0x1 ;  /* 0x0000001718287211 */ /* 0x000fe200078408ff */
[----:B------:R-:W-:Y:S01]  /*0bd0*/  IMAD R9, R73, 0x4, R18 ;  /* 0x0000000449097824 */ /* 0x000fe200078e0212 */
[-C--:B------:R-:W-:Y:S02]  /*0be0*/  LEA.HI.X.SX32 R47, R22, R13.reuse, 0x1, P0 ;  /* 0x0000000d162f7211 */ /* 0x080fe400000f0eff */
[----:B------:R-:W-:Y:S02]  /*0bf0*/  LEA.HI.X.SX32 R41, R24, R13, 0x1, P2 ;  /* 0x0000000d18297211 */ /* 0x000fe400010f0eff */
[----:B------:R-:W-:-:S02]  /*0c00*/  LEA R38, P0, R12, R23, 0x1 ;  /* 0x000000170c267211 */ /* 0x000fc400078008ff */
[-C--:B------:R-:W-:Y:S02]  /*0c10*/  LEA R36, P1, R16, R23.reuse, 0x1 ;  /* 0x0000001710247211 */ /* 0x080fe400078208ff */
[----:B------:R-:W-:Y:S02]  /*0c20*/  LEA R34, P2, R10, R23, 0x1 ;  /* 0x000000170a227211 */ /* 0x000fe400078408ff */
[-C--:B------:R-:W-:Y:S02]  /*0c30*/  LEA.HI.X.SX32 R39, R12, R13.reuse, 0x1, P0 ;  /* 0x0000000d0c277211 */ /* 0x080fe400000f0eff */
[-C--:B------:R-:W-:Y:S02]  /*0c40*/  LEA.HI.X.SX32 R37, R16, R13.reuse, 0x1, P1 ;  /* 0x0000000d10257211 */ /* 0x080fe400008f0eff */
[----:B------:R-:W-:Y:S02]  /*0c50*/  LEA.HI.X.SX32 R35, R10, R13, 0x1, P2 ;  /* 0x0000000d0a237211 */ /* 0x000fe400010f0eff */
[----:B------:R-:W-:-:S02]  /*0c60*/  LEA R32, P0, R14, R23, 0x1 ;  /* 0x000000170e207211 */ /* 0x000fc400078008ff */
[-C--:B------:R-:W-:Y:S02]  /*0c70*/  LEA R30, P1, R8, R23.reuse, 0x1 ;  /* 0x00000017081e7211 */ /* 0x080fe400078208ff */
[-C--:B------:R-:W-:Y:S02]  /*0c80*/  LEA R24, P2, R18, R23.reuse, 0x1 ;  /* 0x0000001712187211 */ /* 0x080fe400078408ff */
[----:B------:R-:W-:Y:S02]  /*0c90*/  LEA R22, P3, R9, R23, 0x1 ;  /* 0x0000001709167211 */ /* 0x000fe400078608ff */
[----:B--2---:R-:W-:Y:S02]  /*0ca0*/  R2UR UR10, R25 ;  /* 0x00000000190a72ca */ /* 0x004fe400000e0000 */
[-C--:B------:R-:W-:Y:S02]  /*0cb0*/  LEA.HI.X.SX32 R33, R14, R13.reuse, 0x1, P0 ;  /* 0x0000000d0e217211 */ /* 0x080fe400000f0eff */
[----:B------:R-:W-:-:S02]  /*0cc0*/  LEA.HI.X.SX32 R31, R8, R13, 0x1, P1 ;  /* 0x0000000d081f7211 */ /* 0x000fc400008f0eff */
[-C--:B------:R-:W-:Y:S02]  /*0cd0*/  LEA.HI.X.SX32 R25, R18, R13.reuse, 0x1, P2 ;  /* 0x0000000d12197211 */ /* 0x080fe400010f0eff */
[----:B------:R-:W-:Y:S01]  /*0ce0*/  LEA.HI.X.SX32 R23, R9, R13, 0x1, P3 ;  /* 0x0000000d09177211 */ /* 0x000fe200018f0eff */
[----:B------:R-:W-:Y:S06]  /*0cf0*/  @P4 BRA `(.L_x_5) ;  /* 0x0000000000184947 */ /* 0x000fec0003800000 */
[----:B------:R-:W-:Y:S01]  /*0d00*/  ELECT P0, URZ, PT ;  /* 0x0000000000ff782f */ /* 0x000fe20003800000 */
[----:B------:R-:W-:Y:S01]  /*0d10*/  IMAD.MOV.U32 R8, RZ, RZ, 0x1 ;  /* 0x00000001ff087424 */ /* 0x000fe200078e00ff */
[----:B------:R-:W-:Y:S01]  /*0d20*/  UMOV UR4, 0x40 ;  /* 0x0000004000047882 */ /* 0x000fe20000000000 */
[----:B------:R-:W-:Y:S01]  /*0d30*/  UVIRTCOUNT.DEALLOC.SMPOOL 0x80 ;  /* 0x000000800000784c */ /* 0x000fe20000000000 */
[----:B------:R-:W-:-:S09]  /*0d40*/  ULEA UR4, UR6, UR4, 0x18 ;  /* 0x0000000406047291 */ /* 0x000fd2000f8ec0ff */
[----:B------:R0:W-:Y:S03]  /*0d50*/  @P0 STS.U8 [UR4], R8 ;  /* 0x00000008ff000988 */ /* 0x0001e60008000004 */
.L_x_5:
[----:B------:R-:W-:Y:S01]  /*0d60*/  USHF.L.U32 UR4, UR21, 0x15, URZ ;  /* 0x0000001515047899 */ /* 0x000fe200080006ff */
[----:B------:R-:W-:Y:S01]  /*0d70*/  LOP3.LUT R20, R3, 0x40, RZ, 0x3c, !PT ;  /* 0x0000004003147812 */ /* 0x000fe200078e3cff */
[----:B------:R-:W-:Y:S01]  /*0d80*/  ULOP3.LUT UR19, UR21, 0x4, URZ, 0xc0, !UPT ;  /* 0x0000000415137892 */ /* 0x000fe2000f8ec0ff */
[----:B------:R-:W-:Y:S01]  /*0d90*/  LOP3.LUT P0, RZ, R0, 0xff, RZ, 0xc0, !PT ;  /* 0x000000ff00ff7812 */ /* 0x000fe2000780c0ff */
[----:B------:R-:W-:Y:S01]  /*0da0*/  ULOP3.LUT UR7, UR4, 0x600000, URZ, 0xc0, !UPT ;  /* 0x0060000004077892 */ /* 0x000fe2000f8ec0ff */
[----:B-----5:R1:W-:Y:S01]  /*0db0*/  STS.U16 [R3+UR9], R4 ;  /* 0x0000000403007988 */ /* 0x0203e20008000409 */
[----:B------:R-:W-:Y:S01]  /*0dc0*/  UMOV UR5, 0x1 ;  /* 0x0000000100057882 */ /* 0x000fe20000000000 */
[----:B------:R-:W-:Y:S01]  /*0dd0*/  UIADD3 UR13, UPT, UPT, UR9, 0x8000, URZ ;  /* 0x00008000090d7890 */ /* 0x000fe2000fffe0ff */
[----:B0-----:R-:W-:Y:S01]  /*0de0*/  PRMT R8, RZ, 0x7610, R8 ;  /* 0x00007610ff087816 */ /* 0x001fe20000000008 */
[----:B------:R-:W-:Y:S01]  /*0df0*/  ULEA UR12, UR19, UR7, 0x3 ;  /* 0x00000007130c7291 */ /* 0x000fe2000f8e18ff */
[----:B------:R0:W-:Y:S01]  /*0e00*/  STS.U16 [R3+UR9+0x400], R6 ;  /* 0x0004000603007988 */ /* 0x0001e20008000409 */
[----:B------:R-:W-:-:S02]  /*0e10*/  PRMT R10, RZ, 0x7610, R10 ;  /* 0x00007610ff0a7816 */ /* 0x000fc4000000000a */
[----:B------:R-:W-:Y:S01]  /*0e20*/  UIADD3 UR12, UPT, UPT, UR10, UR12, URZ ;  /* 0x0000000c0a0c7290 */ /* 0x000fe2000fffe0ff */
[----:B------:R2:W-:Y:S01]  /*0e30*/  STS.U16 [R3+UR9+0x800], R26 ;  /* 0x0008001a03007988 */ /* 0x0005e20008000409 */
[----:B-1----:R-:W-:Y:S01]  /*0e40*/  PRMT R4, RZ, 0x7610, R4 ;  /* 0x00007610ff047816 */ /* 0x002fe20000000004 */
[----:B------:R-:W-:Y:S01]  /*0e50*/  VOTEU.ALL UP0, P0 ;  /* 0x0000000000ff7886 */ /* 0x000fe20000000000 */
[----:B------:R-:W-:Y:S01]  /*0e60*/  VOTEU.ALL UP1, P0 ;  /* 0x0000000000ff7886 */ /* 0x000fe20000020000 */
[----:B------:R-:W-:Y:S01]  /*0e70*/  STS.U16 [R3+UR9+0xc00], R28 ;  /* 0x000c001c03007988 */ /* 0x000fe20008000409 */
[----:B------:R-:W-:Y:S02]  /*0e80*/  PRMT R12, RZ, 0x7610, R12 ;  /* 0x00007610ff0c7816 */ /* 0x000fe4000000000c */
[----:B------:R-:W-:-:S04]  /*0e90*/  @!UP0 UIADD3 UR14, UPT, UPT, -UR5, 0x100000, URZ ;  /* 0x00100000050e8890 */ /* 0x000fc8000fffe1ff */
[----:B------:R-:W-:Y:S02]  /*0ea0*/  @!UP0 USHF.L.U32 UR15, UR14, 0xb, URZ ;  /* 0x0000000b0e0f8899 */ /* 0x000fe400080006ff */
[----:B------:R-:W-:Y:S01]  /*0eb0*/  @!UP0 USHF.L.U32 UR14, UR14, 0x1, URZ ;  /* 0x000000010e0e8899 */ /* 0x000fe200080006ff */
[----:B------:R-:W-:Y:S01]  /*0ec0*/  STS.U16 [R3+UR9+0x1000], R60 ;  /* 0x0010003c03007988 */ /* 0x000fe20008000409 */
[----:B0-----:R-:W-:Y:S01]  /*0ed0*/  PRMT R6, RZ, 0x7610, R6 ;  /* 0x00007610ff067816 */ /* 0x001fe20000000006 */
[----:B--2---:R-:W-:Y:S01]  /*0ee0*/  VIADD R26, R21, 0x40 ;  /* 0x00000040151a7836 */ /* 0x004fe20000000000 */
[----:B------:R-:W-:Y:S01]  /*0ef0*/  PRMT R14, RZ, 0x7610, R14 ;  /* 0x00007610ff0e7816 */ /* 0x000fe2000000000e */
[----:B------:R-:W-:Y:S01]  /*0f00*/  STS.U16 [R3+UR9+0x1400], R62 ;  /* 0x0014003e03007988 */ /* 0x000fe20008000409 */
[----:B------:R-:W-:Y:S02]  /*0f10*/  PRMT R16, RZ, 0x7610, R16 ;  /* 0x00007610ff107816 */ /* 0x000fe40000000010 */
[----:B------:R-:W-:Y:S01]  /*0f20*/  ISETP.GT.AND P1, PT, R26, RZ, PT ;  /* 0x000000ff1a00720c */ /* 0x000fe20003f24270 */
[----:B------:R-:W-:Y:S01]  /*0f30*/  STS.U16 [R3+UR9+0x1800], R64 ;  /* 0x0018004003007988 */ /* 0x000fe20008000409 */
[----:B------:R-:W-:-:S02]  /*0f40*/  PRMT R18, RZ, 0x7610, R18 ;  /* 0x00007610ff127816 */ /* 0x000fc40000000012 */
[----:B------:R-:W-:Y:S01]  /*0f50*/  PRMT R9, RZ, 0x7610, R9 ;  /* 0x00007610ff097816 */ /* 0x000fe20000000009 */
[----:B------:R-:W-:Y:S01]  /*0f60*/  STS.U16 [R3+UR9+0x1c00], R66 ;  /* 0x001c004203007988 */ /* 0x000fe20008000409 */
[----:B------:R-:W-:Y:S02]  /*0f70*/  PRMT R13, RZ, 0x7610, R13 ;  /* 0x00007610ff0d7816 */ /* 0x000fe4000000000d */
[----:B------:R-:W-:Y:S01]  /*0f80*/  PRMT R17, RZ, 0x7610, R17 ;  /* 0x00007610ff117816 */ /* 0x000fe20000000011 */
[----:B------:R0:W-:Y:S01]  /*0f90*/  STS.U16 [R20+UR9+0x200], R5 ;  /* 0x0002000514007988 */ /* 0x0001e20008000409 */
[----:B------:R-:W-:-:S03]  /*0fa0*/  PRMT R19, RZ, 0x7610, R19 ;  /* 0x00007610ff137816 */ /* 0x000fc60000000013 */
[----:B------:R1:W-:Y:S04]  /*0fb0*/  STS.U16 [R20+UR9+0x600], R7 ;  /* 0x0006000714007988 */ /* 0x0003e80008000409 */
[----:B------:R-:W-:Y:S01]  /*0fc0*/  STS.U16 [R20+UR9+0xa00], R27 ;  /* 0x000a001b14007988 */ /* 0x000fe20008000409 */
[----:B0-----:R-:W-:-:S03]  /*0fd0*/  PRMT R5, RZ, 0x7610, R5 ;  /* 0x00007610ff057816 */ /* 0x001fc60000000005 */
[----:B------:R-:W-:Y:S01]  /*0fe0*/  STS.U16 [R20+UR9+0xe00], R45 ;  /* 0x000e002d14007988 */ /* 0x000fe20008000409 */
[----:B-1----:R-:W-:-:S03]  /*0ff0*/  PRMT R7, RZ, 0x7610, R7 ;  /* 0x00007610ff077816 */ /* 0x002fc60000000007 */
[----:B------:R-:W-:Y:S04]  /*1000*/  STS.U16 [R20+UR9+0x1200], R61 ;  /* 0x0012003d14007988 */ /* 0x000fe80008000409 */
[----:B------:R-:W-:Y:S04]  /*1010*/  STS.U16 [R20+UR9+0x1600], R63 ;  /* 0x0016003f14007988 */ /* 0x000fe80008000409 */
[----:B------:R0:W-:Y:S04]  /*1020*/  STS.U16 [R20+UR9+0x1a00], R11 ;  /* 0x001a000b14007988 */ /* 0x0001e80008000409 */
[----:B------:R1:W-:Y:S01]  /*1030*/  STS.U16 [R20+UR9+0x1e00], R15 ;  /* 0x001e000f14007988 */ /* 0x0003e20008000409 */
[----:B------:R-:W-:Y:S01]  /*1040*/  STTM.16dp32bit_t0_t15.x16 tmem[UR12], RZ ;  /* 0x000000ff000079ed */ /* 0x000fe20008a0000c */
[----:B------:R-:W-:Y:S01]  /*1050*/  STTM.16dp32bit_t16_t31.x16 tmem[UR12+0x10], RZ ;  /* 0x000010ff000079ed */ /* 0x000fe20008a2000c */
[----:B------:R-:W2:Y:S02]  /*1060*/  FENCE.VIEW.ASYNC.T ;  /* 0x00000000000073c6 */ /* 0x000ea40000000200 */
[----:B--2---:R-:W-:Y:S01]  /*1070*/  BAR.SYNC.DEFER_BLOCKING 0x0 ;  /* 0x0000000000007b1d */ /* 0x004fe20000010000 */
[----:B0-----:R-:W-:-:S02]  /*1080*/  PRMT R11, RZ, 0x7610, R11 ;  /* 0x00007610ff0b7816 */ /* 0x001fc4000000000b */
[----:B-1----:R-:W-:-:S03]  /*1090*/  PRMT R15, RZ, 0x7610, R15 ;  /* 0x00007610ff0f7816 */ /* 0x002fc6000000000f */
[----:B------:R-:W0:Y:S02]  /*10a0*/  FENCE.VIEW.ASYNC.S ;  /* 0x00000000000073c6 */ /* 0x000e240000000000 */
[----:B0-----:R0:W1:Y:S02]  /*10b0*/  @!UP1 SYNCS.EXCH.64 URZ, [UR13], UR14 ;  /* 0x0000000e0dff95b2 */ /* 0x0010640008000100 */
[----:B-1----:R-:W-:Y:S06]  /*10c0*/  BAR.SYNC.DEFER_BLOCKING 0x0 ;  /* 0x0000000000007b1d */ /* 0x002fec0000010000 */
[----:B------:R-:W2:Y:S04]  /*10d0*/  @P1 LDG.E.U16 R4, desc[UR28][R58.64] ;  /* 0x0000001c3a041981 */ /* 0x000ea8000c1e1500 */
[----:B------:R-:W3:Y:S04]  /*10e0*/  @P1 LDG.E.U16 R6, desc[UR28][R54.64] ;  /* 0x0000001c36061981 */ /* 0x000ee8000c1e1500 */
[----:B------:R-:W4:Y:S04]  /*10f0*/  @P1 LDG.E.U16 R8, desc[UR28][R50.64] ;  /* 0x0000001c32081981 */ /* 0x000f28000c1e1500 */
        /* <DEDUP_REMOVED lines=12> */
[----:B------:R-:W4:Y:S01]  /*11c0*/  @P1 LDG.E.U16 R19, desc[UR28][R22.64] ;  /* 0x0000001c16131981 */ /* 0x000f22000c1e1500 */
[----:B0-----:R-:W-:-:S04]  /*11d0*/  @!UP0 UIADD3 UR14, UPT, UPT, -UR5, 0x100000, URZ ;  /* 0x00100000050e8890 */ /* 0x001fc8000fffe1ff */
[----:B------:R-:W-:Y:S02]  /*11e0*/  @!UP0 USHF.L.U32 UR15, UR14, 0xb, URZ ;  /* 0x0000000b0e0f8899 */ /* 0x000fe400080006ff */
[----:B------:R-:W-:Y:S01]  /*11f0*/  @!UP0 USHF.L.U32 UR14, UR14, 0x1, URZ ;  /* 0x000000010e0e8899 */ /* 0x000fe200080006ff */
[----:B------:R-:W-:Y:S01]  /*1200*/  VOTEU.ALL UP1, P0 ;  /* 0x0000000000ff7886 */ /* 0x000fe20000020000 */
[----:B------:R-:W-:-:S04]  /*1210*/  @!UP0 UIADD3 UR4, UPT, UPT, -UR5, 0x100000, URZ ;  /* 0x0010000005048890 */ /* 0x000fc8000fffe1ff */
[----:B------:R-:W-:Y:S02]  /*1220*/  @!UP0 USHF.L.U32 UR5, UR4, 0xb, URZ ;  /* 0x0000000b04058899 */ /* 0x000fe400080006ff */
[----:B------:R-:W-:Y:S02]  /*1230*/  @!UP0 USHF.L.U32 UR4, UR4, 0x1, URZ ;  /* 0x0000000104048899 */ /* 0x000fe400080006ff */
[----:B------:R-:W-:Y:S01]  /*1240*/  UIADD3 UR6, UPT, UPT, UR9, 0x4000, URZ ;  /* 0x0000400009067890 */ /* 0x000fe2000fffe0ff */
[----:B------:R-:W-:Y:S01]  /*1250*/  ISETP.EQ.U32.AND P6, PT, RZ, UR21, P1 ;  /* 0x00000015ff007c0c */ /* 0x000fe20008fc2070 */
[----:B------:R-:W-:Y:S01]  /*1260*/  UIADD3 UR11, UPT, UPT, UR10, 0x100000, URZ ;  /* 0x001000000a0b7890 */ /* 0x000fe2000fffe0ff */
[----:B------:R0:W1:Y:S01]  /*1270*/  @!UP1 SYNCS.EXCH.64 URZ, [UR9+0x8008], UR14 ;  /* 0x0080080e09ff95b2 */ /* 0x0000620008000100 */
[----:B------:R-:W-:Y:S01]  /*1280*/  VOTEU.ALL UP1, P0 ;  /* 0x0000000000ff7886 */ /* 0x000fe20000020000 */
[----:B--2---:R0:W-:Y:S04]  /*1290*/  STS.U16 [R3+UR9+0x2000], R4 ;  /* 0x0020000403007988 */ /* 0x0041e80008000409 */
[----:B---3--:R0:W-:Y:S04]  /*12a0*/  STS.U16 [R3+UR9+0x2400], R6 ;  /* 0x0024000603007988 */ /* 0x0081e80008000409 */
[----:B----4-:R0:W-:Y:S04]  /*12b0*/  STS.U16 [R3+UR9+0x2800], R8 ;  /* 0x0028000803007988 */ /* 0x0101e80008000409 */
[----:B------:R0:W-:Y:S04]  /*12c0*/  STS.U16 [R3+UR9+0x2c00], R10 ;  /* 0x002c000a03007988 */ /* 0x0001e80008000409 */
        /* <DEDUP_REMOVED lines=11> */
[----:B------:R0:W-:Y:S01]  /*1380*/  STS.U16 [R20+UR9+0x3e00], R19 ;  /* 0x003e001314007988 */ /* 0x0001e20008000409 */
[----:B-1----:R1:W-:Y:S06]  /*1390*/  MEMBAR.ALL.CTA ;  /* 0x0000000000007992 */ /* 0x0023ec0000008000 */
[----:B-1----:R-:W-:Y:S04]  /*13a0*/  FENCE.VIEW.ASYNC.S ;  /* 0x00000000000073c6 */ /* 0x002fe80000000000 */
[----:B------:R-:W1:Y:S02]  /*13b0*/  FENCE.VIEW.ASYNC.S ;  /* 0x00000000000073c6 */ /* 0x000e640000000000 */
[----:B-1----:R0:W1:Y:S02]  /*13c0*/  @!UP1 SYNCS.EXCH.64 URZ, [UR9+0x4000], UR4 ;  /* 0x0040000409ff95b2 */ /* 0x0020640008000100 */
[----:B-1----:R-:W-:Y:S06]  /*13d0*/  BAR.SYNC.DEFER_BLOCKING 0x0 ;  /* 0x0000000000007b1d */ /* 0x002fec0000010000 */
[----:B0-----:R-:W-:Y:S05]  /*13e0*/  @!P6 BRA `(.L_x_6) ;  /* 0x000000000084e947 */ /* 0x001fea0003800000 */
[----:B------:R-:W-:Y:S02]  /*13f0*/  UIADD3 UR4, UPT, UPT, UR9, 0x2000, URZ ;  /* 0x0000200009047890 */ /* 0x000fe4000fffe0ff */
[----:B------:R-:W-:Y:S02]  /*1400*/  USHF.R.U32.HI UR14, URZ, 0x4, UR9 ;  /* 0x00000004ff0e7899 */ /* 0x000fe40008011609 */
[----:B------:R-:W-:Y:S02]  /*1410*/  USHF.R.U32.HI UR4, URZ, 0x4, UR4 ;  /* 0x00000004ff047899 */ /* 0x000fe40008011604 */
[----:B------:R-:W-:Y:S02]  /*1420*/  USGXT.U32 UR14, UR14, 0xe ;  /* 0x0000000e0e0e789a */ /* 0x000fe40008000000 */
[----:B------:R-:W-:Y:S02]  /*1430*/  USGXT.U32 UR16, UR4, 0xe ;  /* 0x0000000e0410789a */ /* 0x000fe40008000000 */
[----:B------:R-:W-:-:S02]  /*1440*/  UIADD3 UR34, UP1, UPT, UR14, 0x80, URZ ;  /* 0x000000800e227890 */ /* 0x000fc4000ff3e0ff */
[----:B------:R-:W-:Y:S01]  /*1450*/  UIADD3 UR32, UP2, UPT, UR16, 0x2, URZ ;  /* 0x0000000210207890 */ /* 0x000fe2000ff5e0ff */
[----:B------:R-:W-:Y:S01]  /*1460*/  UMOV UR4, URZ ;  /* 0x000000ff00047c82 */ /* 0x000fe20008000000 */
[----:B------:R-:W-:Y:S01]  /*1470*/  UMOV UR36, 0x0 ;  /* 0x0000000000247882 */ /* 0x000fe20000000000 */
[----:B------:R-:W-:Y:S02]  /*1480*/  UIADD3.X UR35, UPT, UPT, UR4, 0x40004040, URZ, UP1, !UPT ;  /* 0x4000404004237890 */ /* 0x000fe40008ffe4ff */
[----:B------:R-:W-:Y:S02]  /*1490*/  UIADD3.X UR33, UPT, UPT, UR4, 0x40004040, URZ, UP2, !UPT ;  /* 0x4000404004217890 */ /* 0x000fe400097fe4ff */
[----:B------:R-:W-:Y:S02]  /*14a0*/  UIADD3.64 UR22, UPT, UPT, UR34, 0x80, URZ ;  /* 0x0000008022167897 */ /* 0x000fe4000fffe0ff */
[----:B------:R-:W-:Y:S02]  /*14b0*/  UIADD3.64 UR24, UPT, UPT, UR32, 0x2, URZ ;  /* 0x0000000220187897 */ /* 0x000fe4000fffe0ff */
[----:B------:R-:W-:-:S02]  /*14c0*/  UIADD3.64 UR26, UPT, UPT, UR34, 0x100, URZ ;  /* 0x00000100221a7897 */ /* 0x000fc4000fffe0ff */
[----:B------:R-:W-:Y:S01]  /*14d0*/  UIADD3.64 UR30, UPT, UPT, UR32, 0x4, URZ ;  /* 0x00000004201e7897 */ /* 0x000fe2000fffe0ff */
[----:B------:R-:W-:Y:S01]  /*14e0*/  UMOV UR37, 0x4108010 ;  /* 0x0410801000257882 */ /* 0x000fe20000000000 */
[----:B------:R-:W-:Y:S01]  /*14f0*/  UMOV UR15, 0x40004040 ;  /* 0x40004040000f7882 */ /* 0x000fe20000000000 */
[----:B------:R-:W-:Y:S01]  /*1500*/  UMOV UR17, 0x40004040 ;  /* 0x4000404000117882 */ /* 0x000fe20000000000 */
[----:B------:R-:W-:Y:S01]  /*1510*/  UMOV UR38, 0x0 ;  /* 0x0000000000267882 */ /* 0x000fe20000000000 */
[----:B------:R-:W-:Y:S01]  /*1520*/  UMOV UR39, 0x4108010 ;  /* 0x0410801000277882 */ /* 0x000fe20000000000 */
[----:B------:R-:W-:Y:S01]  /*1530*/  UMOV UR40, 0x0 ;  /* 0x0000000000287882 */ /* 0x000fe20000000000 */
[----:B------:R-:W-:Y:S01]  /*1540*/  UMOV UR41, 0x4108010 ;  /* 0x0410801000297882 */ /* 0x000fe20000000000 */
[----:B------:R-:W-:Y:S01]  /*1550*/  UMOV UR4, UR6 ;  /* 0x0000000600047c82 */ /* 0x000fe20008000000 */
[----:B------:R-:W-:Y:S01]  /*1560*/  UMOV UR5, URZ ;  /* 0x000000ff00057c82 */ /* 0x000fe20008000000 */
[----:B------:R0:W-:Y:S01]  /*1570*/  UTCHMMA gdesc[UR14], gdesc[UR16], tmem[UR11], tmem[UR36], idesc[UR37], !UPT ;  /* 0x00ff24100e0075ea */ /* 0x0001e2000f80000b */
[----:B------:R-:W-:Y:S01]  /*1580*/  UMOV UR42, 0x0 ;  /* 0x00000000002a7882 */ /* 0x000fe20000000000 */
[----:B------:R-:W-:Y:S01]  /*1590*/  UMOV UR43, 0x4108010 ;  /* 0x04108010002b7882 */ /* 0x000fe20000000000 */
[----:B------:R0:W-:Y:S01]  /*15a0*/  UTCHMMA gdesc[UR34], gdesc[UR32], tmem[UR11], tmem[UR38], idesc[UR39], UPT ;  /* 0x00ff2620220075ea */ /* 0x0001e2000b80000b */
[----:B------:R-:W-:Y:S01]  /*15b0*/  UMOV UR4, UR4 ;  /* 0x0000000400047c82 */ /* 0x000fe20008000000 */
[----:B------:R0:W-:Y:S01]  /*15c0*/  UTCHMMA gdesc[UR22], gdesc[UR24], tmem[UR11], tmem[UR40], idesc[UR41], UPT ;  /* 0x00ff2818160075ea */ /* 0x0001e2000b80000b */
[----:B------:R0:W-:Y:S01]  /*15d0*/  UTCHMMA gdesc[UR26], gdesc[UR30], tmem[UR11], tmem[UR42], idesc[UR43], UPT ;  /* 0x00ff2a1e1a0075ea */ /* 0x0001e2000b80000b */
[----:B------:R0:W-:Y:S01]  /*15e0*/  UTCBAR [UR4], URZ ;  /* 0x000000ff040073e9 */ /* 0x0001e200080000ff */
[----:B------:R-:W-:Y:S01]  /*15f0*/  NOP ;  /* 0x0000000000007918 */ /* 0x000fe20000000000 */
.L_x_6:
[----:B------:R-:W-:Y:S05]  /*1600*/  @!P1 BRA `(.L_x_7) ;  /* 0x0000000000089947 */ /* 0x000fea0003800000 */
[----:B------:R-:W1:Y:S02]  /*1610*/  SYNCS.PHASECHK.TRANS64.TRYWAIT P2, [UR9+0x4000], RZ ;  /* 0x004000ffff0075a7 */ /* 0x000e640008041109 */
[----:B-1----:R-:W-:Y:S05]  /*1620*/  @!P2 BRA `(.L_x_8) ;  /* 0x000000440000a947 */ /* 0x002fea0003800000 */
.L_x_7:
[----:B------:R-:W-:Y:S01]  /*1630*/  BAR.SYNC.DEFER_BLOCKING 0x0 ;  /* 0x0000000000007b1d */ /* 0x000fe20000010000 */
[--C-:B------:R-:W-:Y:S02]  /*1640*/  SHF.R.U32.HI R81, RZ, 0x2, R0.reuse ;  /* 0x00000002ff517819 */ /* 0x100fe40000011600 */
[--C-:B------:R-:W-:Y:S02]  /*1650*/  SHF.R.U32.HI R27, RZ, 0x1, R0.reuse ;  /* 0x00000001ff1b7819 */ /* 0x100fe40000011600 */
[----:B------:R-:W-:Y:S01]  /*1660*/  LOP3.LUT R81, R81, 0x20, RZ, 0xc0, !PT ;  /* 0x0000002051517812 */ /* 0x000fe200078ec0ff */
[----:B0-----:R-:W0:Y:S01]  /*1670*/  LDCU UR4, c[0x0][0x3a8] ;  /* 0x00007500ff0477ac */ /* 0x001e220008000800 */
[----:B------:R-:W-:Y:S01]  /*1680*/  LOP3.LUT R45, R27, 0x30, RZ, 0xc0, !PT ;  /* 0x000000301b2d7812 */ /* 0x000fe200078ec0ff */
[----:B------:R-:W-:Y:S01]  /*1690*/  LDTM.16dp32bit_t0_t15.x16 R4, tmem[UR12+0x100000] ;  /* 0x1000000c000479ee */ /* 0x000fe20008a00000 */
[----:B------:R-:W0:Y:S01]  /*16a0*/  LDTM.16dp32bit_t16_t31.x16 R4, tmem[UR12+0x100010] ;  /* 0x1000100c000479ee */ /* 0x000e220008a20000 */
[--C-:B------:R-:W-:Y:S01]  /*16b0*/  LOP3.LUT R27, R81, 0x10, R0.reuse, 0xf8, !PT ;  /* 0x00000010511b7812 */ /* 0x100fe200078ef800 */
[----:B------:R-:W1:Y:S01]  /*16c0*/  LDCU.64 UR16, c[0x0][0x3d0] ;  /* 0x00007a00ff1077ac */ /* 0x000e620008000a00 */
[----:B------:R-:W-:Y:S01]  /*16d0*/  LOP3.LUT R60, R45, 0xf, R0, 0xf8, !PT ;  /* 0x0000000f2d3c7812 */ /* 0x000fe200078ef800 */
[----:B------:R-:W2:Y:S01]  /*16e0*/  LDC.64 R84, c[0x0][0x390] ;  /* 0x0000e400ff547b82 */ /* 0x000ea20000000a00 */
[----:B------:R-:W-:-:S02]  /*16f0*/  LOP3.LUT R61, R27, 0x3, RZ, 0xfc, !PT ;  /* 0x000000031b3d7812 */ /* 0x000fc400078efcff */
[----:B------:R-:W-:Y:S02]  /*1700*/  LOP3.LUT R28, R60, R21, RZ, 0xfc, !PT ;  /* 0x000000153c1c7212 */ /* 0x000fe400078efcff */
[C---:B------:R-:W-:Y:S02]  /*1710*/  LOP3.LUT R45, R27.reuse, 0x2, RZ, 0xfc, !PT ;  /* 0x000000021b2d7812 */ /* 0x040fe400078efcff */
[C---:B------:R-:W-:Y:S02]  /*1720*/  ISETP.GE.AND P3, PT, R28.reuse, R61, PT ;  /* 0x0000003d1c00720c */ /* 0x040fe40003f66270 */
[C---:B------:R-:W-:Y:S02]  /*1730*/  LOP3.LUT R63, R27.reuse, 0x4, RZ, 0xfc, !PT ;  /* 0x000000041b3f7812 */ /* 0x040fe400078efcff */
[C---:B------:R-:W-:Y:S01]  /*1740*/  ISETP.GE.AND P2, PT, R28.reuse, R45, PT ;  /* 0x0000002d1c00720c */ /* 0x040fe20003f46270 */
[----:B------:R-:W3:Y:S01]  /*1750*/  @!P0 SYNCS.CCTL.IV [UR9+0x4000] ;  /* 0x00400000ff0089b1 */ /* 0x000ee20008000009 */
[----:B------:R-:W-:Y:S01]  /*1760*/  LOP3.LUT R45, R27, 0x5, RZ, 0xfc, !PT ;  /* 0x000000051b2d7812 */ /* 0x000fe200078efcff */
[----:B------:R-:W-:Y:S01]  /*1770*/  NOP ;  /* 0x0000000000007918 */ /* 0x000fe20000000000 */
[----:B------:R-:W-:Y:S01]  /*1780*/  ISETP.GE.AND P4, PT, R28, R63, PT ;  /* 0x0000003f1c00720c */ /* 0x000fe20003f86270 */
[----:B-1----:R-:W-:Y:S01]  /*1790*/  IMAD R29, R29, UR17, RZ ;  /* 0x000000111d1d7c24 */ /* 0x002fe2000f8e02ff */
[----:B------:R-:W-:-:S02]  /*17a0*/  LOP3.LUT R82, R0, 0xff, RZ, 0xc0, !PT ;  /* 0x000000ff00527812 */ /* 0x000fc400078ec0ff */
[----:B------:R-:W-:Y:S01]  /*17b0*/  PRMT R100, RZ, 0x7610, R100 ;  /* 0x00007610ff647816 */ /* 0x000fe20000000064 */
[----:B0-----:R-:W-:Y:S01]  /*17c0*/  FMUL R6, R6, UR4 ;  /* 0x0000000406067c20 */ /* 0x001fe20008400000 */
[----:B------:R-:W-:Y:S01]  /*17d0*/  FMUL R61, R7, UR4 ;  /* 0x00000004073d7c20 */ /* 0x000fe20008400000 */
[----:B------:R-:W-:Y:S01]  /*17e0*/  LOP3.LUT R7, R27, 0x6, RZ, 0xfc, !PT ;  /* 0x000000061b077812 */ /* 0x000fe200078efcff */
[----:B------:R-:W-:Y:S01]  /*17f0*/  FMUL R62, R8, UR4 ;  /* 0x00000004083e7c20 */ /* 0x000fe20008400000 */
[----:B------:R-:W-:Y:S01]  /*1800*/  FMUL R80, R4, UR4 ;  /* 0x0000000404507c20 */ /* 0x000fe20008400000 */
[----:B------:R-:W-:Y:S01]  /*1810*/  FSEL R6, R6, -INF , P2 ;  /* 0xff80000006067808 */ /* 0x000fe20001000000 */
[----:B------:R-:W-:Y:S01]  /*1820*/  FMUL R5, R5, UR4 ;  /* 0x0000000405057c20 */ /* 0x000fe20008400000 */
[----:B------:R-:W-:Y:S01]  /*1830*/  ISETP.GE.AND P2, PT, R28, R45, PT ;  /* 0x0000002d1c00720c */ /* 0x000fe20003f46270 */
[----:B------:R-:W-:Y:S01]  /*1840*/  FMUL R14, R14, UR4 ;  /* 0x000000040e0e7c20 */ /* 0x000fe20008400000 */
[----:B------:R-:W-:Y:S01]  /*1850*/  FSEL R8, R61, -INF , P3 ;  /* 0xff8000003d087808 */ /* 0x000fe20001800000 */
[----:B------:R-:W-:Y:S01]  /*1860*/  FMUL R61, R9, UR4 ;  /* 0x00000004093d7c20 */ /* 0x000fe20008400000 */
[----:B------:R-:W-:Y:S01]  /*1870*/  LOP3.LUT R45, R27, 0x7, RZ, 0xfc, !PT ;  /* 0x000000071b2d7812 */ /* 0x000fe200078efcff */
[----:B------:R-:W-:Y:S01]  /*1880*/  FMUL R18, R18, UR4 ;  /* 0x0000000412127c20 */ /* 0x000fe20008400000 */
[----:B------:R-:W-:-:S02]  /*1890*/  ISETP.GE.AND P3, PT, R28, R7, PT ;  /* 0x000000071c00720c */ /* 0x000fc40003f66270 */
[----:B------:R-:W-:Y:S01]  /*18a0*/  FSEL R7, R62, -INF , P4 ;  /* 0xff8000003e077808 */ /* 0x000fe20002000000 */
[----:B------:R-:W-:Y:S01]  /*18b0*/  FMUL R62, R10, UR4 ;  /* 0x000000040a3e7c20 */ /* 0x000fe20008400000 */
[----:B------:R-:W-:Y:S02]  /*18c0*/  LOP3.LUT R9, R27, 0x8, RZ, 0xfc, !PT ;  /* 0x000000081b097812 */ /* 0x000fe400078efcff */
[C---:B------:R-:W-:Y:S02]  /*18d0*/  ISETP.GE.AND P4, PT, R28.reuse, R45, PT ;  /* 0x0000002d1c00720c */ /* 0x040fe40003f86270 */
[----:B------:R-:W-:Y:S01]  /*18e0*/  FSEL R10, R61, -INF , P2 ;  /* 0xff8000003d0a7808 */ /* 0x000fe20001000000 */
[----:B------:R-:W-:Y:S01]  /*18f0*/  FMUL R61, R11, UR4 ;  /* 0x000000040b3d7c20 */ /* 0x000fe20008400000 */
[----:B------:R-:W-:Y:S02]  /*1900*/  LOP3.LUT R45, R27, 0x9, RZ, 0xfc, !PT ;  /* 0x000000091b2d7812 */ /* 0x000fe400078efcff */
[----:B------:R-:W-:-:S02]  /*1910*/  ISETP.GE.AND P2, PT, R28, R9, PT ;  /* 0x000000091c00720c */ /* 0x000fc40003f46270 */
[----:B------:R-:W-:Y:S01]  /*1920*/  FSEL R9, R62, -INF , P3 ;  /* 0xff8000003e097808 */ /* 0x000fe20001800000 */
[----:B------:R-:W-:Y:S01]  /*1930*/  IMAD.HI R62, R29, 0x2, RZ ;  /* 0x000000021d3e7827 */ /* 0x000fe200078e02ff */
[----:B------:R-:W-:-:S03]  /*1940*/  ISETP.GE.AND P3, PT, R28, R45, PT ;  /* 0x0000002d1c00720c */ /* 0x000fc60003f66270 */
[----:B------:R-:W-:Y:S01]  /*1950*/  FMUL R45, R12, UR4 ;  /* 0x000000040c2d7c20 */ /* 0x000fe20008400000 */
[----:B------:R-:W-:Y:S01]  /*1960*/  FSEL R12, R61, -INF , P4 ;  /* 0xff8000003d0c7808 */ /* 0x000fe20002000000 */
[----:B------:R-:W-:Y:S01]  /*1970*/  FMUL R61, R13, UR4 ;  /* 0x000000040d3d7c20 */ /* 0x000fe20008400000 */
[C---:B------:R-:W-:Y:S02]  /*1980*/  LOP3.LUT R11, R27.reuse, 0xa, RZ, 0xfc, !PT ;  /* 0x0000000a1b0b7812 */ /* 0x040fe400078efcff */
[----:B------:R-:W-:Y:S02]  /*1990*/  LOP3.LUT R13, R27, 0xb, RZ, 0xfc, !PT ;  /* 0x0000000b1b0d7812 */ /* 0x000fe400078efcff */
[----:B------:R-:W-:Y:S02]  /*19a0*/  ISETP.GE.AND P4, PT, R28, R11, PT ;  /* 0x0000000b1c00720c */ /* 0x000fe40003f86270 */
[----:B------:R-:W-:Y:S02]  /*19b0*/  FSEL R11, R45, -INF , P2 ;  /* 0xff8000002d0b7808 */ /* 0x000fe40001000000 */
[----:B------:R-:W-:-:S02]  /*19c0*/  FSEL R4, R61, -INF , P3 ;  /* 0xff8000003d047808 */ /* 0x000fc40001800000 */
[CC--:B------:R-:W-:Y:S02]  /*19d0*/  ISETP.GE.AND P2, PT, R28.reuse, R27.reuse, PT ;  /* 0x0000001b1c00720c */ /* 0x0c0fe40003f46270 */
[----:B------:R-:W-:Y:S02]  /*19e0*/  ISETP.GT.AND P3, PT, R28, R27, PT ;  /* 0x0000001b1c00720c */ /* 0x000fe40003f64270 */
[----:B------:R-:W-:Y:S02]  /*19f0*/  FSEL R80, R80, -INF , P2 ;  /* 0xff80000050507808 */ /* 0x000fe40001000000 */
[----:B------:R-:W-:Y:S02]  /*1a00*/  FSEL R83, R5, -INF , P3 ;  /* 0xff80000005537808 */ /* 0x000fe40001800000 */
[----:B------:R-:W-:Y:S02]  /*1a10*/  FSEL R5, R14, -INF , P4 ;  /* 0xff8000000e057808 */ /* 0x000fe40002000000 */
[----:B------:R-:W-:-:S02]  /*1a20*/  FMNMX3 R14, R80, R83, R6, !PT ;  /* 0x00000053500e7276 */ /* 0x000fc40007800006 */
[----:B------:R-:W-:Y:S02]  /*1a30*/  ISETP.GE.AND P2, PT, R28, R13, PT ;  /* 0x0000000d1c00720c */ /* 0x000fe40003f46270 */
[----:B------:R-:W-:Y:S02]  /*1a40*/  LOP3.LUT R13, R27, 0xc, RZ, 0xfc, !PT ;  /* 0x0000000c1b0d7812 */ /* 0x000fe400078efcff */
[----:B------:R-:W-:Y:S01]  /*1a50*/  FMNMX3 R61, R14, R8, R7, !PT ;  /* 0x000000080e3d7276 */ /* 0x000fe20007800007 */
[----:B------:R-:W-:Y:S01]  /*1a60*/  FMUL R14, R16, UR4 ;  /* 0x00000004100e7c20 */ /* 0x000fe20008400000 */
[----:B------:R-:W-:Y:S01]  /*1a70*/  ISETP.GE.AND P4, PT, R28, R13, PT ;  /* 0x0000000d1c00720c */ /* 0x000fe20003f86270 */
[----:B------:R-:W-:Y:S01]  /*1a80*/  FMUL R13, R15, UR4 ;  /* 0x000000040f0d7c20 */ /* 0x000fe20008400000 */
[----:B------:R-:W-:Y:S01]  /*1a90*/  FMNMX3 R61, R61, R10, R9, !PT ;  /* 0x0000000a3d3d7276 */ /* 0x000fe20007800009 */
[----:B------:R-:W-:Y:S01]  /*1aa0*/  FMUL R16, R19, UR4 ;  /* 0x0000000413107c20 */ /* 0x000fe20008400000 */
[----:B------:R-:W-:Y:S01]  /*1ab0*/  LOP3.LUT R15, R27, 0xe, RZ, 0xfc, !PT ;  /* 0x0000000e1b0f7812 */ /* 0x000fe200078efcff */
[----:B------:R-:W-:Y:S01]  /*1ac0*/  IMAD.SHL.U32 R19, R29, 0x2, RZ ;  /* 0x000000021d137824 */ /* 0x000fe200078e00ff */
[----:B------:R-:W-:Y:S01]  /*1ad0*/  LOP3.LUT R45, R27, 0xd, RZ, 0xfc, !PT ;  /* 0x0000000d1b2d7812 */ /* 0x000fe200078efcff */
[----:B------:R-:W-:Y:S01]  /*1ae0*/  IMAD.SHL.U32 R29, R60, 0x8, RZ ;  /* 0x000000083c1d7824 */ /* 0x000fe200078e00ff */
[----:B------:R-:W-:-:S02]  /*1af0*/  FMNMX3 R61, R61, R12, R11, !PT ;  /* 0x0000000c3d3d7276 */ /* 0x000fc4000780000b */
[----:B------:R-:W-:Y:S02]  /*1b00*/  FSEL R13, R13, -INF , P2 ;  /* 0xff8000000d0d7808 */ /* 0x000fe40001000000 */
[C---:B------:R-:W-:Y:S01]  /*1b10*/  ISETP.GE.AND P2, PT, R28.reuse, R15, PT ;  /* 0x0000000f1c00720c */ /* 0x040fe20003f46270 */
[----:B------:R-:W-:Y:S01]  /*1b20*/  FMUL R15, R17, UR4 ;  /* 0x00000004110f7c20 */ /* 0x000fe20008400000 */
[----:B------:R-:W-:Y:S01]  /*1b30*/  ISETP.GE.AND P3, PT, R28, R45, PT ;  /* 0x0000002d1c00720c */ /* 0x000fe20003f66270 */
[----:B------:R-:W0:Y:S01]  /*1b40*/  LDC R17, c[0x0][0x3d8] ;  /* 0x0000f600ff117b82 */ /* 0x000e220000000800 */
[----:B------:R-:W-:Y:S01]  /*1b50*/  LOP3.LUT R45, R27, 0xf, RZ, 0xfc, !PT ;  /* 0x0000000f1b2d7812 */ /* 0x000fe200078efcff */
[----:B------:R-:W-:Y:S01]  /*1b60*/  UIMAD UR4, UR8, UR16, URZ ;  /* 0x00000010080472a4 */ /* 0x000fe2000f8e02ff */
[----:B------:R-:W-:Y:S02]  /*1b70*/  FSEL R14, R14, -INF , P4 ;  /* 0xff8000000e0e7808 */ /* 0x000fe40002000000 */
[----:B------:R-:W-:Y:S01]  /*1b80*/  FMNMX3 R61, R61, R4, R5, !PT ;  /* 0x000000043d3d7276 */ /* 0x000fe20007800005 */
[----:B------:R-:W-:Y:S01]  /*1b90*/  USHF.L.U32 UR5, UR4, 0x1, URZ ;  /* 0x0000000104057899 */ /* 0x000fe200080006ff */
[----:B------:R-:W-:-:S02]  /*1ba0*/  ISETP.GE.AND P4, PT, R28, R45, PT ;  /* 0x0000002d1c00720c */ /* 0x000fc40003f86270 */
[----:B------:R-:W-:Y:S02]  /*1bb0*/  FSEL R15, R15, -INF , P3 ;  /* 0xff8000000f0f7808 */ /* 0x000fe40001800000 */
[----:B------:R-:W-:Y:S02]  /*1bc0*/  FSEL R18, R18, -INF , P2 ;  /* 0xff80000012127808 */ /* 0x000fe40001000000 */
[----:B------:R-:W-:Y:S02]  /*1bd0*/  FMNMX3 R61, R61, R13, R14, !PT ;  /* 0x0000000d3d3d7276 */ /* 0x000fe4000780000e */
[----:B------:R-:W-:Y:S02]  /*1be0*/  FSEL R16, R16, -INF , P4 ;  /* 0xff80000010107808 */ /* 0x000fe40002000000 */
[----:B------:R-:W-:Y:S02]  /*1bf0*/  FMNMX3 R61, R61, R15, R18, !PT ;  /* 0x0000000f3d3d7276 */ /* 0x000fe40007800012 */
[----:B--2---:R-:W-:Y:S01]  /*1c00*/  IADD3 R79, P3, P4, R19, UR5, R84 ;  /* 0x00000005134f7c10 */ /* 0x004fe2000fc7e054 */
[----:B------:R-:W-:Y:S01]  /*1c10*/  UIMAD.WIDE UR4, UR4, 0x2, URZ ;  /* 0x00000002040478a5 */ /* 0x000fe2000f8e02ff */
[----:B------:R-:W-:-:S02]  /*1c20*/  FMNMX R61, R16, R61, !PT ;  /* 0x0000003d103d7209 */ /* 0x000fc40007800000 */
[----:B------:R-:W-:Y:S01]  /*1c30*/  LOP3.LUT R19, R0, 0x1f, RZ, 0xc0, !PT ;  /* 0x0000001f00137812 */ /* 0x000fe200078ec0ff */
[----:B0-----:R-:W-:Y:S01]  /*1c40*/  IMAD R44, R44, R17, RZ ;  /* 0x000000112c2c7224 */ /* 0x001fe200078e02ff */
[----:B------:R-:W-:Y:S01]  /*1c50*/  SHF.R.U32.HI R68, RZ, 0x5, R82 ;  /* 0x00000005ff447819 */ /* 0x000fe20000011652 */
[----:B------:R-:W0:Y:S01]  /*1c60*/  SHFL.BFLY PT, R64, R61, 0x10, 0x1f ;  /* 0x0e001f003d407f89 */ /* 0x000e2200000e0000 */
[----:B------:R-:W-:Y:S02]  /*1c70*/  ISETP.GE.U32.AND P2, PT, R19, 0x10, PT ;  /* 0x000000101300780c */ /* 0x000fe40003f46070 */
[----:B------:R-:W-:Y:S01]  /*1c80*/  IADD3.X R85, PT, PT, R62, UR5, R85, P3, P4 ;  /* 0x000000053e557c10 */ /* 0x000fe20009fe8455 */
[----:B------:R-:W-:Y:S01]  /*1c90*/  IMAD R62, R17, 0x4, R44 ;  /* 0x00000004113e7824 */ /* 0x000fe200078e022c */
[----:B------:R-:W-:Y:S02]  /*1ca0*/  LEA R102, P4, R44, R79, 0x1 ;  /* 0x0000004f2c667211 */ /* 0x000fe400078808ff */
[----:B------:R-:W-:-:S02]  /*1cb0*/  LEA R45, R82, UR9, 0x2 ;  /* 0x00000009522d7c11 */ /* 0x000fc4000f8e10ff */
[----:B------:R-:W-:Y:S02]  /*1cc0*/  LEA.HI.X.SX32 R103, R44, R85, 0x1, P4 ;  /* 0x000000552c677211 */ /* 0x000fe400020f0eff */
[----:B------:R-:W-:Y:S02]  /*1cd0*/  LOP3.LUT R44, R29, 0x4, R68, 0xf8, !PT ;  /* 0x000000041d2c7812 */ /* 0x000fe400078ef844 */
[C---:B------:R-:W-:Y:S02]  /*1ce0*/  LEA R98, P3, R62.reuse, R79, 0x1 ;  /* 0x0000004f3e627211 */ /* 0x040fe400078608ff */
[----:B------:R-:W-:Y:S02]  /*1cf0*/  PRMT R104, RZ, 0x7610, R104 ;  /* 0x00007610ff687816 */ /* 0x000fe40000000068 */
[----:B------:R-:W-:Y:S02]  /*1d00*/  LEA.HI.X.SX32 R99, R62, R85, 0x1, P3 ;  /* 0x000000553e637211 */ /* 0x000fe400018f0eff */
[----:B------:R-:W-:-:S02]  /*1d10*/  ISETP.GE.U32.AND P3, PT, R82, 0x80, PT ;  /* 0x000000805200780c */ /* 0x000fc40003f66070 */
[----:B------:R-:W-:Y:S02]  /*1d20*/  PRMT R106, RZ, 0x7610, R106 ;  /* 0x00007610ff6a7816 */ /* 0x000fe4000000006a */
[----:B------:R-:W-:Y:S02]  /*1d30*/  PRMT R108, RZ, 0x7610, R108 ;  /* 0x00007610ff6c7816 */ /* 0x000fe4000000006c */
[----:B0-----:R-:W-:Y:S01]  /*1d40*/  FMNMX R61, R61, R64, !PT ;  /* 0x000000403d3d7209 */ /* 0x001fe20007800000 */
[C---:B------:R-:W-:Y:S01]  /*1d50*/  IMAD R64, R17.reuse, 0x4, R62 ;  /* 0x0000000411407824 */ /* 0x040fe200078e023e */
[----:B------:R-:W-:Y:S02]  /*1d60*/  PRMT R101, RZ, 0x7610, R101 ;  /* 0x00007610ff657816 */ /* 0x000fe40000000065 */
[----:B------:R-:W-:Y:S01]  /*1d70*/  PRMT R105, RZ, 0x7610, R105 ;  /* 0x00007610ff697816 */ /* 0x000fe20000000069 */
[----:B---3--:R-:W-:Y:S01]  /*1d80*/  @!P2 STS [R44+UR9+0x2000], R61 ;  /* 0x0020003d2c00a988 */ /* 0x008fe20008000809 */
[C---:B------:R-:W-:Y:S01]  /*1d90*/  LEA R96, P4, R64.reuse, R79, 0x1 ;  /* 0x0000004f40607211 */ /* 0x040fe200078808ff */
[C---:B------:R-:W-:Y:S01]  /*1da0*/  IMAD R66, R17.reuse, 0x4, R64 ;  /* 0x0000000411427824 */ /* 0x040fe200078e0240 */
[----:B------:R-:W-:Y:S01]  /*1db0*/  PRMT R107, RZ, 0x7610, R107 ;  /* 0x00007610ff6b7816 */ /* 0x000fe2000000006b */
[----:B------:R-:W-:Y:S01]  /*1dc0*/  BAR.SYNC.DEFER_BLOCKING 0x0 ;  /* 0x0000000000007b1d */ /* 0x000fe20000010000 */
[----:B------:R-:W-:Y:S01]  /*1dd0*/  LEA.HI.X.SX32 R97, R64, R85, 0x1, P4 ;  /* 0x0000005540617211 */ /* 0x000fe200020f0eff */
[----:B------:R-:W-:Y:S01]  /*1de0*/  IMAD R60, R17, 0x4, R66 ;  /* 0x00000004113c7824 */ /* 0x000fe200078e0242 */
[----:B------:R-:W-:-:S02]  /*1df0*/  LEA R94, P4, R66, R79, 0x1 ;  /* 0x0000004f425e7211 */ /* 0x000fc400078808ff */
[----:B------:R-:W-:Y:S01]  /*1e00*/  PRMT R109, RZ, 0x7610, R109 ;  /* 0x00007610ff6d7816 */ /* 0x000fe2000000006d */
[C---:B------:R-:W-:Y:S01]  /*1e10*/  IMAD R62, R17.reuse, 0x4, R60 ;  /* 0x00000004113e7824 */ /* 0x040fe200078e023c */
[----:B------:R-:W-:Y:S02]  /*1e20*/  LEA.HI.X.SX32 R95, R66, R85, 0x1, P4 ;  /* 0x00000055425f7211 */ /* 0x000fe400020f0eff */
[C---:B------:R-:W-:Y:S02]  /*1e30*/  LEA R92, P4, R60.reuse, R79, 0x1 ;  /* 0x0000004f3c5c7211 */ /* 0x040fe400078808ff */
[----:B------:R-:W-:Y:S02]  /*1e40*/  PRMT R111, RZ, 0x7610, R111 ;  /* 0x00007610ff6f7816 */ /* 0x000fe4000000006f */
[----:B------:R-:W-:Y:S01]  /*1e50*/  LEA.HI.X.SX32 R93, R60, R85, 0x1, P4 ;  /* 0x000000553c5d7211 */ /* 0x000fe200020f0eff */
[----:B------:R-:W-:Y:S01]  /*1e60*/  IMAD R60, R17, 0x4, R62 ;  /* 0x00000004113c7824 */ /* 0x000fe200078e023e */
[----:B------:R-:W-:-:S02]  /*1e70*/  LEA R90, P4, R62, R79, 0x1 ;  /* 0x0000004f3e5a7211 */ /* 0x000fc400078808ff */
[----:B------:R-:W-:Y:S02]  /*1e80*/  PRMT R113, RZ, 0x7610, R113 ;  /* 0x00007610ff717816 */ /* 0x000fe40000000071 */
[----:B------:R-:W-:Y:S01]  /*1e90*/  LEA.HI.X.SX32 R91, R62, R85, 0x1, P4 ;  /* 0x000000553e5b7211 */ /* 0x000fe200020f0eff */
[C---:B------:R-:W-:Y:S01]  /*1ea0*/  IMAD R62, R17.reuse, 0x4, R60 ;  /* 0x00000004113e7824 */ /* 0x040fe200078e023c */
[C---:B------:R-:W-:Y:S02]  /*1eb0*/  LEA R88, P4, R60.reuse, R79, 0x1 ;  /* 0x0000004f3c587211 */ /* 0x040fe400078808ff */
[----:B------:R-:W-:Y:S01]  /*1ec0*/  PRMT R115, RZ, 0x7610, R115 ;  /* 0x00007610ff737816 */ /* 0x000fe20000000073 */
[----:B------:R-:W0:Y:S01]  /*1ed0*/  @!P3 LDS R78, [R45+0x2000] ;  /* 0x002000002d4eb984 */ /* 0x000e220000000800 */
[----:B------:R-:W-:Y:S01]  /*1ee0*/  LEA.HI.X.SX32 R89, R60, R85, 0x1, P4 ;  /* 0x000000553c597211 */ /* 0x000fe200020f0eff */
[----:B------:R-:W-:Y:S01]  /*1ef0*/  IMAD R60, R17, 0x4, R62 ;  /* 0x00000004113c7824 */ /* 0x000fe200078e023e */
[----:B------:R-:W-:-:S02]  /*1f00*/  LEA R86, P4, R62, R79, 0x1 ;  /* 0x0000004f3e567211 */ /* 0x000fc400078808ff */
[----:B------:R-:W-:Y:S02]  /*1f10*/  PRMT R117, RZ, 0x7610, R117 ;  /* 0x00007610ff757816 */ /* 0x000fe40000000075 */
[----:B------:R-:W-:Y:S01]  /*1f20*/  LEA.HI.X.SX32 R87, R62, R85, 0x1, P4 ;  /* 0x000000553e577211 */ /* 0x000fe200020f0eff */
[----:B------:R-:W-:Y:S01]  /*1f30*/  IMAD R62, R17, 0x4, R60 ;  /* 0x00000004113e7824 */ /* 0x000fe200078e023c */
[----:B------:R-:W-:-:S04]  /*1f40*/  LEA R76, P4, R60, R79, 0x1 ;  /* 0x0000004f3c4c7211 */ /* 0x000fc800078808ff */
        /* <DEDUP_REMOVED lines=13> */
[C---:B------:R-:W-:Y:S01]  /*2020*/  IMAD R60, R17.reuse, 0x4, R62 ;  /* 0x00000004113c7824 */ /* 0x040fe200078e023e */
[C---:B------:R-:W-:Y:S01]  /*2030*/  LEA R64, P4, R62.reuse, R79, 0x1 ;  /* 0x0000004f3e407211 */ /* 0x040fe200078808ff */
[----:B0-----:R-:W0:Y:S02]  /*2040*/  SHFL.BFLY PT, R19, R78, 0x1, 0x1f ;  /* 0x0c201f004e137f89 */ /* 0x001e2400000e0000 */
[----:B------:R-:W-:Y:S01]  /*2050*/  IMAD R17, R17, 0x4, R60 ;  /* 0x0000000411117824 */ /* 0x000fe200078e023c */
[----:B------:R-:W-:Y:S02]  /*2060*/  LEA.HI.X.SX32 R65, R62, R85, 0x1, P4 ;  /* 0x000000553e417211 */ /* 0x000fe400020f0eff */
[----:B------:R-:W-:-:S04]  /*2070*/  LEA R62, P4, R60, R79, 0x1 ;  /* 0x0000004f3c3e7211 */ /* 0x000fc800078808ff */
[----:B------:R-:W-:Y:S02]  /*2080*/  LEA.HI.X.SX32 R63, R60, R85, 0x1, P4 ;  /* 0x000000553c3f7211 */ /* 0x000fe400020f0eff */
[----:B------:R-:W-:-:S04]  /*2090*/  LEA R60, P4, R17, R79, 0x1 ;  /* 0x0000004f113c7211 */ /* 0x000fc800078808ff */
[----:B------:R-:W-:Y:S02]  /*20a0*/  LEA.HI.X.SX32 R61, R17, R85, 0x1, P4 ;  /* 0x00000055113d7211 */ /* 0x000fe400020f0eff */
[----:B------:R-:W-:-:S04]  /*20b0*/  LOP3.LUT P4, RZ, R0, 0x1, RZ, 0xc0, !PT ;  /* 0x0000000100ff7812 */ /* 0x000fc8000788c0ff */
[----:B------:R-:W-:Y:S02]  /*20c0*/  ISETP.LT.U32.AND P4, PT, R82, 0x80, !P4 ;  /* 0x000000805200780c */ /* 0x000fe40006781070 */
[----:B0-----:R-:W-:-:S11]  /*20d0*/  FMNMX R82, R78, R19, !PT ;  /* 0x000000134e527209 */ /* 0x001fd60007800000 */
[----:B------:R-:W-:Y:S01]  /*20e0*/  @P4 STS [R45+0x2000], R82 ;  /* 0x002000522d004388 */ /* 0x000fe20000000800 */
[----:B------:R-:W-:Y:S06]  /*20f0*/  BAR.SYNC.DEFER_BLOCKING 0x0 ;  /* 0x0000000000007b1d */ /* 0x000fec0000010000 */
[----:B------:R-:W0:Y:S02]  /*2100*/  LDS R79, [R29+UR9+0x2000] ;  /* 0x002000091d4f7984 */ /* 0x000e240008000800 */
[----:B0-----:R-:W-:-:S05]  /*2110*/  FMNMX R79, R79, -INF , !PT ;  /* 0xff8000004f4f7809 */ /* 0x001fca0007800000 */
[--C-:B------:R-:W-:Y:S01]  /*2120*/  FADD R19, R6, -R79.reuse ;  /* 0x8000004f06137221 */ /* 0x100fe20000000000 */
[--C-:B------:R-:W-:Y:S01]  /*2130*/  FADD R80, R80, -R79.reuse ;  /* 0x8000004f50507221 */ /* 0x100fe20000000000 */
[--C-:B------:R-:W-:Y:S01]  /*2140*/  FADD R83, R83, -R79.reuse ;  /* 0x8000004f53537221 */ /* 0x100fe20000000000 */
[--C-:B------:R-:W-:Y:S01]  /*2150*/  FADD R4, R4, -R79.reuse ;  /* 0x8000004f04047221 */ /* 0x100fe20000000000 */
[----:B------:R-:W-:Y:S01]  /*2160*/  FMUL R78, R19, 1.4426950216293334961 ;  /* 0x3fb8aa3b134e7820 */ /* 0x000fe20000400000 */
[--C-:B------:R-:W-:Y:S01]  /*2170*/  FADD R19, R8, -R79.reuse ;  /* 0x8000004f08137221 */ /* 0x100fe20000000000 */
[----:B------:R-:W-:Y:S01]  /*2180*/  FMUL R17, R80, 1.4426950216293334961 ;  /* 0x3fb8aa3b50117820 */ /* 0x000fe20000400000 */
[----:B------:R-:W-:Y:S01]  /*2190*/  FMUL R83, R83, 1.4426950216293334961 ;  /* 0x3fb8aa3b53537820 */ /* 0x000fe20000400000 */
[----:B------:R0:W-:Y:S01]  /*21a0*/  MUFU.EX2 R8, R78 ;  /* 0x0000004e00087308 */ /* 0x0001e20000000800 */
[----:B------:R-:W-:Y:S01]  /*21b0*/  FMUL R80, R19, 1.4426950216293334961 ;  /* 0x3fb8aa3b13507820 */ /* 0x000fe20000400000 */
[--C-:B------:R-:W-:Y:S01]  /*21c0*/  FADD R19, R7, -R79.reuse ;  /* 0x8000004f07137221 */ /* 0x100fe20000000000 */
[----:B------:R-:W-:-:S03]  /*21d0*/  FADD R5, R5, -R79 ;  /* 0x8000004f05057221 */ /* 0x000fc60000000000 */
[----:B------:R-:W-:Y:S01]  /*21e0*/  FMUL R82, R19, 1.4426950216293334961 ;  /* 0x3fb8aa3b13527820 */ /* 0x000fe20000400000 */
[--C-:B------:R-:W-:Y:S01]  /*21f0*/  FADD R19, R10, -R79.reuse ;  /* 0x8000004f0a137221 */ /* 0x100fe20000000000 */
[----:B------:R-:W-:Y:S01]  /*2200*/  MUFU.EX2 R17, R17 ;  /* 0x0000001100117308 */ /* 0x000fe20000000800 */
[----:B0-----:R-:W-:Y:S01]  /*2210*/  FMUL R78, R4, 1.4426950216293334961 ;  /* 0x3fb8aa3b044e7820 */ /* 0x001fe20000400000 */
[--C-:B------:R-:W-:Y:S01]  /*2220*/  FADD R4, R13, -R79.reuse ;  /* 0x8000004f0d047221 */ /* 0x100fe20000000000 */
[----:B------:R-:W-:Y:S01]  /*2230*/  FMUL R84, R19, 1.4426950216293334961 ;  /* 0x3fb8aa3b13547820 */ /* 0x000fe20000400000 */
[----:B------:R-:W-:Y:S01]  /*2240*/  FADD R19, R9, -R79 ;  /* 0x8000004f09137221 */ /* 0x000fe20000000000 */
[----:B------:R-:W-:-:S03]  /*2250*/  FMUL R5, R5, 1.4426950216293334961 ;  /* 0x3fb8aa3b05057820 */ /* 0x000fc60000400000 */
[----:B------:R0:W1:Y:S08]  /*2260*/  MUFU.EX2 R6, R83 ;  /* 0x0000005300067308 */ /* 0x0000700000000800 */
[----:B------:R2:W3:Y:S01]  /*2270*/  MUFU.EX2 R7, R80 ;  /* 0x0000005000077308 */ /* 0x0004e20000000800 */
[----:B0-----:R-:W-:Y:S01]  /*2280*/  FMUL R83, R19, 1.4426950216293334961 ;  /* 0x3fb8aa3b13537820 */ /* 0x001fe20000400000 */
[----:B------:R-:W-:-:S04]  /*2290*/  FADD R19, R12, -R79 ;  /* 0x8000004f0c137221 */ /* 0x000fc80000000000 */
[----:B------:R-:W-:Y:S01]  /*22a0*/  FMUL R85, R19, 1.4426950216293334961 ;  /* 0x3fb8aa3b13557820 */ /* 0x000fe20000400000 */
[--C-:B------:R-:W-:Y:S01]  /*22b0*/  FADD R19, R11, -R79.reuse ;  /* 0x8000004f0b137221 */ /* 0x100fe20000000000 */
[----:B------:R-:W0:Y:S01]  /*22c0*/  MUFU.EX2 R10, R82 ;  /* 0x00000052000a7308 */ /* 0x000e220000000800 */
[----:B--2---:R-:W-:Y:S01]  /*22d0*/  FMUL R80, R4, 1.4426950216293334961 ;  /* 0x3fb8aa3b04507820 */ /* 0x004fe20000400000 */
[----:B------:R-:W-:Y:S01]  /*22e0*/  FADD R4, R14, -R79 ;  /* 0x8000004f0e047221 */ /* 0x000fe20000000000 */
[----:B------:R-:W-:-:S05]  /*22f0*/  FMUL R19, R19, 1.4426950216293334961 ;  /* 0x3fb8aa3b13137820 */ /* 0x000fca0000400000 */
[----:B------:R-:W2:Y:S08]  /*2300*/  MUFU.EX2 R9, R84 ;  /* 0x0000005400097308 */ /* 0x000eb00000000800 */
[----:B------:R1:W4:Y:S08]  /*2310*/  MUFU.EX2 R12, R83 ;  /* 0x00000053000c7308 */ /* 0x0003300000000800 */
[----:B------:R-:W5:Y:S01]  /*2320*/  MUFU.EX2 R11, R85 ;  /* 0x00000055000b7308 */ /* 0x000f620000000800 */
[----:B-1----:R-:W-:-:S04]  /*2330*/  FADD R83, R17, R6 ;  /* 0x0000000611537221 */ /* 0x002fc80000000000 */
[----:B------:R-:W-:-:S03]  /*2340*/  FADD R82, R8, R83 ;  /* 0x0000005308527221 */ /* 0x000fc60000000000 */
[----:B------:R-:W1:Y:S01]  /*2350*/  MUFU.EX2 R19, R19 ;  /* 0x0000001300137308 */ /* 0x000e620000000800 */
[----:B---3--:R-:W-:Y:S01]  /*2360*/  FADD R83, R7, R82 ;  /* 0x0000005207537221 */ /* 0x008fe20000000000 */
[----:B------:R-:W-:Y:S01]  /*2370*/  FMUL R82, R4, 1.4426950216293334961 ;  /* 0x3fb8aa3b04527820 */ /* 0x000fe20000400000 */
[----:B------:R-:W-:Y:S02]  /*2380*/  FADD R4, R15, -R79 ;  /* 0x8000004f0f047221 */ /* 0x000fe40000000000 */
[----:B0-----:R-:W-:-:S03]  /*2390*/  FADD R84, R10, R83 ;  /* 0x000000530a547221 */ /* 0x001fc60000000000 */
[----:B------:R-:W0:Y:S01]  /*23a0*/  MUFU.EX2 R78, R78 ;  /* 0x0000004e004e7308 */ /* 0x000e220000000800 */
[----:B--2---:R-:W-:-:S04]  /*23b0*/  FADD R83, R9, R84 ;  /* 0x0000005409537221 */ /* 0x004fc80000000000 */
[----:B----4-:R-:W-:-:S03]  /*23c0*/  FADD R84, R12, R83 ;  /* 0x000000530c547221 */ /* 0x010fc60000000000 */
[----:B------:R2:W3:Y:S01]  /*23d0*/  MUFU.EX2 R13, R5 ;  /* 0x00000005000d7308 */ /* 0x0004e20000000800 */
[----:B-----5:R-:W-:-:S04]  /*23e0*/  FADD R84, R11, R84 ;  /* 0x000000540b547221 */ /* 0x020fc80000000000 */
[--C-:B-1----:R-:W-:Y:S01]  /*23f0*/  FADD R83, R19, R84.reuse ;  /* 0x0000005413537221 */ /* 0x102fe20000000000 */
[----:B------:R-:W-:Y:S01]  /*2400*/  PRMT R84, RZ, 0x7610, R84 ;  /* 0x00007610ff547816 */ /* 0x000fe20000000054 */
[----:B------:R-:W-:Y:S01]  /*2410*/  BAR.SYNC.DEFER_BLOCKING 0x0 ;  /* 0x0000000000007b1d */ /* 0x000fe20000010000 */
[----:B--2---:R-:W-:Y:S01]  /*2420*/  FMUL R5, R4, 1.4426950216293334961 ;  /* 0x3fb8aa3b04057820 */ /* 0x004fe20000400000 */
[----:B------:R-:W-:-:S04]  /*2430*/  FADD R4, R18, -R79 ;  /* 0x8000004f12047221 */ /* 0x000fc80000000000 */
[----:B------:R1:W2:Y:S08]  /*2440*/  MUFU.EX2 R14, R80 ;  /* 0x00000050000e7308 */ /* 0x0002b00000000800 */
[----:B------:R0:W4:Y:S01]  /*2450*/  MUFU.EX2 R15, R82 ;  /* 0x00000052000f7308 */ /* 0x0001220000000800 */
[----:B-1----:R-:W-:Y:S01]  /*2460*/  FMUL R80, R4, 1.4426950216293334961 ;  /* 0x3fb8aa3b04507820 */ /* 0x002fe20000400000 */
[----:B------:R-:W-:-:S04]  /*2470*/  FADD R4, R16, -R79 ;  /* 0x8000004f10047221 */ /* 0x000fc80000000000 */
[----:B------:R-:W-:Y:S02]  /*2480*/  FMUL R4, R4, 1.4426950216293334961 ;  /* 0x3fb8aa3b04047820 */ /* 0x000fe40000400000 */
[----:B------:R4:W1:Y:S01]  /*2490*/  MUFU.EX2 R18, R5 ;  /* 0x0000000500127308 */ /* 0x0008620000000800 */
[----:B0-----:R-:W-:-:S04]  /*24a0*/  FADD R82, R78, R83 ;  /* 0x000000534e527221 */ /* 0x001fc80000000000 */
[----:B---3--:R-:W-:-:S03]  /*24b0*/  FADD R83, R13, R82 ;  /* 0x000000520d537221 */ /* 0x008fc60000000000 */
[----:B------:R0:W3:Y:S01]  /*24c0*/  MUFU.EX2 R16, R80 ;  /* 0x0000005000107308 */ /* 0x0000e20000000800 */
[----:B--2---:R-:W-:-:S04]  /*24d0*/  FADD R82, R14, R83 ;  /* 0x000000530e527221 */ /* 0x004fc80000000000 */
[----:B----4-:R-:W-:-:S03]  /*24e0*/  FADD R5, R15, R82 ;  /* 0x000000520f057221 */ /* 0x010fc60000000000 */
[----:B------:R-:W2:Y:S01]  /*24f0*/  MUFU.EX2 R85, R4 ;  /* 0x0000000400557308 */ /* 0x000ea20000000800 */
[----:B-1----:R-:W-:Y:S01]  /*2500*/  FADD R5, R18, R5 ;  /* 0x0000000512057221 */ /* 0x002fe20000000000 */
[----:B0-----:R-:W-:-:S03]  /*2510*/  PRMT R80, RZ, 0x7610, R80 ;  /* 0x00007610ff507816 */ /* 0x001fc60000000050 */
[----:B---3--:R-:W-:-:S04]  /*2520*/  FADD R82, R16, R5 ;  /* 0x0000000510527221 */ /* 0x008fc80000000000 */
[----:B--2---:R-:W-:-:S05]  /*2530*/  FADD R82, R85, R82 ;  /* 0x0000005255527221 */ /* 0x004fca0000000000 */
[----:B------:R-:W0:Y:S02]  /*2540*/  SHFL.BFLY PT, R5, R82, 0x10, 0x1f ;  /* 0x0e001f0052057f89 */ /* 0x000e2400000e0000 */
[----:B0-----:R-:W-:Y:S01]  /*2550*/  FADD R5, R82, R5 ;  /* 0x0000000552057221 */ /* 0x001fe20000000000 */
[----:B------:R-:W-:-:S04]  /*2560*/  PRMT R82, RZ, 0x7610, R82 ;  /* 0x00007610ff527816 */ /* 0x000fc80000000052 */
[----:B------:R-:W-:Y:S01]  /*2570*/  @!P2 STS [R44+UR9+0x2000], R5 ;  /* 0x002000052c00a988 */ /* 0x000fe20008000809 */
[----:B------:R-:W-:Y:S06]  /*2580*/  BAR.SYNC.DEFER_BLOCKING 0x0 ;  /* 0x0000000000007b1d */ /* 0x000fec0000010000 */
[----:B------:R-:W0:Y:S04]  /*2590*/  @!P3 LDS R72, [R45+0x2000] ;  /* 0x002000002d48b984 */ /* 0x000e280000000800 */
[----:B0-----:R-:W0:Y:S02]  /*25a0*/  SHFL.BFLY PT, R83, R72, 0x1, 0x1f ;  /* 0x0c201f0048537f89 */ /* 0x001e2400000e0000 */
[----:B0-----:R-:W-:Y:S01]  /*25b0*/  FADD R4, R72, R83 ;  /* 0x0000005348047221 */ /* 0x001fe20000000000 */
[----:B------:R-:W-:-:S04]  /*25c0*/  PRMT R72, RZ, 0x7610, R72 ;  /* 0x00007610ff487816 */ /* 0x000fc80000000048 */
[----:B------:R0:W-:Y:S01]  /*25d0*/  @P4 STS [R45+0x2000], R4 ;  /* 0x002000042d004388 */ /* 0x0001e20000000800 */
[----:B------:R-:W-:Y:S06]  /*25e0*/  BAR.SYNC.DEFER_BLOCKING 0x0 ;  /* 0x0000000000007b1d */ /* 0x000fec0000010000 */
[----:B------:R-:W2:Y:S04]  /*25f0*/  @P1 LDG.E.U16 R72, desc[UR28][R76.64] ;  /* 0x0000001c4c481981 */ /* 0x000ea8000c1e1500 */
[----:B------:R-:W3:Y:S04]  /*2600*/  @P1 LDG.E.U16 R80, desc[UR28][R102.64] ;  /* 0x0000001c66501981 */ /* 0x000ee8000c1e1500 */
[----:B------:R-:W4:Y:S04]  /*2610*/  @P1 LDG.E.U16 R82, desc[UR28][R96.64] ;  /* 0x0000001c60521981 */ /* 0x000f28000c1e1500 */
[----:B------:R-:W5:Y:S04]  /*2620*/  @P1 LDG.E.U16 R84, desc[UR28][R92.64] ;  /* 0x0000001c5c541981 */ /* 0x000f68000c1e1500 */
[----:B------:R-:W3:Y:S04]  /*2630*/  @P1 LDG.E.U16 R100, desc[UR28][R88.64] ;  /* 0x0000001c58641981 */ /* 0x000ee8000c1e1500 */
[----:B------:R-:W4:Y:S04]  /*2640*/  @P1 LDG.E.U16 R104, desc[UR28][R70.64] ;  /* 0x0000001c46681981 */ /* 0x000f28000c1e1500 */
[----:B------:R-:W5:Y:S04]  /*2650*/  @P1 LDG.E.U16 R106, desc[UR28][R66.64] ;  /* 0x0000001c426a1981 */ /* 0x000f68000c1e1500 */
        /* <DEDUP_REMOVED lines=9> */
[----:B------:R-:W1:Y:S01]  /*26f0*/  LDS R83, [R29+UR9+0x2000] ;  /* 0x002000091d537984 */ /* 0x000e620008000800 */
[----:B------:R-:W-:Y:S01]  /*2700*/  BAR.SYNC.DEFER_BLOCKING 0x0 ;  /* 0x0000000000007b1d */ /* 0x000fe20000010000 */
[----:B0-----:R-:W-:Y:S01]  /*2710*/  FADD R4, -R79, -INF ;  /* 0xff8000004f047421 */ /* 0x001fe20000000100 */
[----:B------:R-:W-:-:S04]  /*2720*/  UIADD3 UR18, UPT, UPT, UR10, 0x40, URZ ;  /* 0x000000400a127890 */ /* 0x000fc8000fffe0ff */
[----:B------:R-:W-:Y:S01]  /*2730*/  UIADD3 UR7, UPT, UPT, UR7, UR18, URZ ;  /* 0x0000001207077290 */ /* 0x000fe2000fffe0ff */
[----:B------:R-:W-:-:S03]  /*2740*/  F2FP.F16.F32.PACK_AB R5, R7, R8 ;  /* 0x000000080705723e */ /* 0x000fc600000000ff */
[----:B------:R-:W-:Y:S01]  /*2750*/  ULEA UR19, UR19, UR7, 0x2 ;  /* 0x0000000713137291 */ /* 0x000fe2000f8e10ff */
[----:B------:R-:W-:Y:S02]  /*2760*/  F2FP.F16.F32.PACK_AB R7, R11, R12 ;  /* 0x0000000c0b07723e */ /* 0x000fe400000000ff */
[----:B------:R-:W-:Y:S02]  /*2770*/  F2FP.F16.F32.PACK_AB R8, R78, R19 ;  /* 0x000000134e08723e */ /* 0x000fe400000000ff */
[----:B------:R-:W-:Y:S01]  /*2780*/  F2FP.F16.F32.PACK_AB R11, R85, R16 ;  /* 0x00000010550b723e */ /* 0x000fe200000000ff */
[----:B--2---:R0:W-:Y:S02]  /*2790*/  STS.U16 [R3+UR9+0x3000], R72 ;  /* 0x0030004803007988 */ /* 0x0041e40008000409 */
[----:B0-----:R-:W-:-:S06]  /*27a0*/  FMUL R72, R4, 1.4426950216293334961 ;  /* 0x3fb8aa3b04487820 */ /* 0x001fcc0000400000 */
[----:B------:R-:W0:Y:S01]  /*27b0*/  MUFU.EX2 R72, R72 ;  /* 0x0000004800487308 */ /* 0x000e220000000800 */
[----:B---3--:R2:W-:Y:S01]  /*27c0*/  STS.U16 [R3+UR9+0x2000], R80 ;  /* 0x0020005003007988 */ /* 0x0085e20008000409 */
[----:B------:R-:W-:-:S03]  /*27d0*/  F2FP.F16.F32.PACK_AB R4, R6, R17 ;  /* 0x000000110604723e */ /* 0x000fc600000000ff */
[----:B----4-:R2:W-:Y:S01]  /*27e0*/  STS.U16 [R3+UR9+0x2400], R82 ;  /* 0x0024005203007988 */ /* 0x0105e20008000409 */
[----:B------:R-:W-:-:S03]  /*27f0*/  F2FP.F16.F32.PACK_AB R6, R9, R10 ;  /* 0x0000000a0906723e */ /* 0x000fc600000000ff */
[----:B-----5:R2:W-:Y:S04]  /*2800*/  STS.U16 [R3+UR9+0x2800], R84 ;  /* 0x0028005403007988 */ /* 0x0205e80008000409 */
[----:B------:R2:W-:Y:S04]  /*2810*/  STS.U16 [R3+UR9+0x2c00], R100 ;  /* 0x002c006403007988 */ /* 0x0005e80008000409 */
[----:B------:R2:W-:Y:S04]  /*2820*/  STS.U16 [R3+UR9+0x3400], R104 ;  /* 0x0034006803007988 */ /* 0x0005e80008000409 */
[----:B------:R2:W-:Y:S04]  /*2830*/  STS.U16 [R3+UR9+0x3800], R106 ;  /* 0x0038006a03007988 */ /* 0x0005e80008000409 */
[----:B------:R2:W-:Y:S01]  /*2840*/  STS.U16 [R3+UR9+0x3c00], R108 ;  /* 0x003c006c03007988 */ /* 0x0005e20008000409 */
[----:B------:R-:W-:-:S03]  /*2850*/  F2FP.F16.F32.PACK_AB R9, R14, R13 ;  /* 0x0000000d0e09723e */ /* 0x000fc600000000ff */
[----:B------:R2:W-:Y:S01]  /*2860*/  STS.U16 [R20+UR9+0x2200], R101 ;  /* 0x0022006514007988 */ /* 0x0005e20008000409 */
[----:B------:R-:W-:-:S03]  /*2870*/  F2FP.F16.F32.PACK_AB R10, R18, R15 ;  /* 0x0000000f120a723e */ /* 0x000fc600000000ff */
[----:B------:R2:W-:Y:S04]  /*2880*/  STS.U16 [R20+UR9+0x2600], R105 ;  /* 0x0026006914007988 */ /* 0x0005e80008000409 */
[----:B------:R2:W-:Y:S04]  /*2890*/  STS.U16 [R20+UR9+0x2a00], R107 ;  /* 0x002a006b14007988 */ /* 0x0005e80008000409 */
[----:B------:R2:W-:Y:S04]  /*28a0*/  STS.U16 [R20+UR9+0x2e00], R109 ;  /* 0x002e006d14007988 */ /* 0x0005e80008000409 */
[----:B------:R2:W-:Y:S04]  /*28b0*/  STS.U16 [R20+UR9+0x3200], R111 ;  /* 0x0032006f14007988 */ /* 0x0005e80008000409 */
[----:B------:R2:W-:Y:S04]  /*28c0*/  STS.U16 [R20+UR9+0x3600], R113 ;  /* 0x0036007114007988 */ /* 0x0005e80008000409 */
[----:B------:R2:W-:Y:S04]  /*28d0*/  STS.U16 [R20+UR9+0x3a00], R115 ;  /* 0x003a007314007988 */ /* 0x0005e80008000409 */
[----:B------:R2:W-:Y:S01]  /*28e0*/  STS.U16 [R20+UR9+0x3e00], R117 ;  /* 0x003e007514007988 */ /* 0x0005e20008000409 */
[----:B01----:R-:W-:Y:S05]  /*28f0*/  @!P1 BRA `(.L_x_9) ;  /* 0x0000000000089947 */ /* 0x003fea0003800000 */
[----:B------:R0:W-:Y:S01]  /*2900*/  STTM.16dp32bit_t0_t15.x8 tmem[UR19], R4 ;  /* 0x00000004000079ed */ /* 0x0001e20008980013 */
[----:B------:R0:W-:Y:S02]  /*2910*/  STTM.16dp32bit_t16_t31.x8 tmem[UR19+0x8], R4 ;  /* 0x00000804000079ed */ /* 0x0001e400089a0013 */
.L_x_9:
[----:B------:R-:W1:Y:S02]  /*2920*/  FENCE.VIEW.ASYNC.T ;  /* 0x00000000000073c6 */ /* 0x000e640000000200 */
[----:B-1----:R-:W-:Y:S01]  /*2930*/  BAR.SYNC.DEFER_BLOCKING 0x0 ;  /* 0x0000000000007b1d */ /* 0x002fe20000010000 */
[----:B--2---:R-:W-:-:S05]  /*2940*/  LOP3.LUT R80, R0, 0x10, RZ, 0xc0, !PT ;  /* 0x0000001000507812 */ /* 0x004fca00078ec0ff */
[----:B0-----:R-:W0:Y:S01]  /*2950*/  LDTM.16dp32bit_t0_t15.x16 R4, tmem[UR12] ;  /* 0x0000000c000479ee */ /* 0x001e220008a00000 */
[----:B------:R-:W1:Y:S01]  /*2960*/  LDTM.16dp32bit_t16_t31.x16 R4, tmem[UR12+0x10] ;  /* 0x0000100c000479ee */ /* 0x000e620008a20000 */
[----:B------:R-:W-:Y:S01]  /*2970*/  NOP ;  /* 0x0000000000007918 */ /* 0x000fe20000000000 */
[----:B------:R-:W-:Y:S05]  /*2980*/  @!P1 BRA `(.L_x_10) ;  /* 0x0000000000489947 */ /* 0x000fea0003800000 */
[C---:B01----:R-:W-:Y:S01]  /*2990*/  FMUL R4, R72.reuse, R4 ;  /* 0x0000000448047220 */ /* 0x043fe20000400000 */
[C---:B------:R-:W-:Y:S01]  /*29a0*/  FMUL R5, R72.reuse, R5 ;  /* 0x0000000548057220 */ /* 0x040fe20000400000 */
        /* <DEDUP_REMOVED lines=13> */
[----:B------:R-:W-:-:S04]  /*2a80*/  FMUL R19, R72, R19 ;  /* 0x0000001348137220 */ /* 0x000fc80000400000 */
[----:B------:R2:W-:Y:S01]  /*2a90*/  STTM.16dp32bit_t0_t15.x16 tmem[UR12], R4 ;  /* 0x00000004000079ed */ /* 0x0005e20008a0000c */
[----:B------:R2:W-:Y:S02]  /*2aa0*/  STTM.16dp32bit_t16_t31.x16 tmem[UR12+0x10], R4 ;  /* 0x00001004000079ed */ /* 0x0005e40008a2000c */
.L_x_10:
[----:B-1----:R-:W1:Y:S02]  /*2ab0*/  FENCE.VIEW.ASYNC.T ;  /* 0x00000000000073c6 */ /* 0x002e640000000200 */
[----:B-1----:R-:W-:Y:S01]  /*2ac0*/  BAR.SYNC.DEFER_BLOCKING 0x0 ;  /* 0x0000000000007b1d */ /* 0x002fe20000010000 */
[----:B------:R-:W-:Y:S01]  /*2ad0*/  FADD R83, R72, R83 ;  /* 0x0000005348537221 */ /* 0x000fe20000000000 */
[----:B------:R-:W-:-:S04]  /*2ae0*/  ISETP.GE.AND P5, PT, R21, 0x1, PT ;  /* 0x000000011500780c */ /* 0x000fc80003fa6270 */
[----:B------:R1:W-:Y:S06]  /*2af0*/  MEMBAR.ALL.CTA ;  /* 0x0000000000007992 */ /* 0x0003ec0000008000 */
[----:B-1----:R-:W1:Y:S02]  /*2b00*/  FENCE.VIEW.ASYNC.S ;  /* 0x00000000000073c6 */ /* 0x002e640000000000 */
[----:B-1----:R-:W-:Y:S06]  /*2b10*/  BAR.SYNC.DEFER_BLOCKING 0x0 ;  /* 0x0000000000007b1d */ /* 0x002fec0000010000 */
[----:B------:R-:W-:Y:S05]  /*2b20*/  @!P6 BRA `(.L_x_11) ;  /* 0x00000000007ce947 */ /* 0x000fea0003800000 */
[----:B------:R-:W-:Y:S01]  /*2b30*/  UIADD3 UR5, UPT, UPT, UR9, 0x2000, URZ ;  /* 0x0000200009057890 */ /* 0x000fe2000fffe0ff */
[----:B------:R-:W-:Y:S01]  /*2b40*/  UMOV UR4, URZ ;  /* 0x000000ff00047c82 */ /* 0x000fe20008000000 */
[----:B------:R-:W-:Y:S02]  /*2b50*/  UIADD3 UR7, UPT, UPT, UR10, 0x48, URZ ;  /* 0x000000480a077890 */ /* 0x000fe4000fffe0ff */
[----:B------:R-:W-:Y:S02]  /*2b60*/  USHF.R.U32.HI UR5, URZ, 0x4, UR5 ;  /* 0x00000004ff057899 */ /* 0x000fe40008011605 */
[----:B------:R-:W-:Y:S02]  /*2b70*/  UIADD3 UR16, UPT, UPT, UR10, 0x50, URZ ;  /* 0x000000500a107890 */ /* 0x000fe4000fffe0ff */
[----:B------:R-:W-:Y:S02]  /*2b80*/  USGXT.U32 UR14, UR5, 0xe ;  /* 0x0000000e050e789a */ /* 0x000fe40008000000 */
[----:B------:R-:W-:-:S02]  /*2b90*/  UIADD3 UR20, UPT, UPT, UR10, 0x58, URZ ;  /* 0x000000580a147890 */ /* 0x000fc4000fffe0ff */
[----:B------:R-:W-:Y:S01]  /*2ba0*/  UIADD3 UR24, UP1, UPT, UR14, 0x2, URZ ;  /* 0x000000020e187890 */ /* 0x000fe2000ff3e0ff */
[----:B------:R-:W-:Y:S01]  /*2bb0*/  UMOV UR22, 0x0 ;  /* 0x0000000000167882 */ /* 0x000fe20000000000 */
[----:B------:R-:W-:Y:S02]  /*2bc0*/  UMOV UR23, 0x4100010 ;  /* 0x0410001000177882 */ /* 0x000fe40000000000 */
[----:B------:R-:W-:Y:S02]  /*2bd0*/  UIADD3.X UR25, UPT, UPT, UR4, 0x40004040, URZ, UP1, !UPT ;  /* 0x4000404004197890 */ /* 0x000fe40008ffe4ff */
[----:B------:R-:W-:Y:S02]  /*2be0*/  UIADD3 UR30, UP1, UPT, UR24, 0x2, URZ ;  /* 0x00000002181e7890 */ /* 0x000fe4000ff3e0ff */
[----:B------:R-:W-:Y:S02]  /*2bf0*/  UIADD3 UR34, UP2, UPT, UR24, 0x4, URZ ;  /* 0x0000000418227890 */ /* 0x000fe4000ff5e0ff */
[----:B------:R-:W-:-:S02]  /*2c00*/  UIADD3.X UR31, UPT, UPT, UR25, URZ, URZ, UP1, !UPT ;  /* 0x000000ff191f7290 */ /* 0x000fc40008ffe4ff */
[----:B------:R-:W-:Y:S01]  /*2c10*/  UIADD3.X UR35, UPT, UPT, UR25, URZ, URZ, UP2, !UPT ;  /* 0x000000ff19237290 */ /* 0x000fe200097fe4ff */
[----:B------:R-:W-:Y:S01]  /*2c20*/  UMOV UR15, 0x40004040 ;  /* 0x40004040000f7882 */ /* 0x000fe20000000000 */
[----:B------:R-:W-:Y:S01]  /*2c30*/  UMOV UR26, 0x0 ;  /* 0x00000000001a7882 */ /* 0x000fe20000000000 */
[----:B------:R-:W-:Y:S01]  /*2c40*/  UMOV UR27, 0x4100010 ;  /* 0x04100010001b7882 */ /* 0x000fe20000000000 */
[----:B------:R-:W-:Y:S01]  /*2c50*/  UMOV UR32, 0x0 ;  /* 0x0000000000207882 */ /* 0x000fe20000000000 */
[----:B------:R-:W-:Y:S01]  /*2c60*/  UMOV UR33, 0x4100010 ;  /* 0x0410001000217882 */ /* 0x000fe20000000000 */
[----:B------:R-:W-:Y:S01]  /*2c70*/  UMOV UR4, UR13 ;  /* 0x0000000d00047c82 */ /* 0x000fe20008000000 */
[----:B------:R-:W-:Y:S01]  /*2c80*/  UMOV UR5, URZ ;  /* 0x000000ff00057c82 */ /* 0x000fe20008000000 */
[----:B------:R1:W-:Y:S01]  /*2c90*/  UTCHMMA tmem[UR18], gdesc[UR14], tmem[UR10], tmem[UR22], idesc[UR23], UPT ;  /* 0x00ff160e120079ea */ /* 0x0003e2000b80000a */
[----:B------:R-:W-:Y:S01]  /*2ca0*/  UMOV UR36, 0x0 ;  /* 0x0000000000247882 */ /* 0x000fe20000000000 */
[----:B------:R-:W-:Y:S01]  /*2cb0*/  UMOV UR37, 0x4100010 ;  /* 0x0410001000257882 */ /* 0x000fe20000000000 */
[----:B------:R1:W-:Y:S01]  /*2cc0*/  UTCHMMA tmem[UR7], gdesc[UR24], tmem[UR10], tmem[UR26], idesc[UR27], UPT ;  /* 0x00ff1a18070079ea */ /* 0x0003e2000b80000a */
[----:B------:R-:W-:Y:S01]  /*2cd0*/  UMOV UR4, UR4 ;  /* 0x0000000400047c82 */ /* 0x000fe20008000000 */
[----:B------:R1:W-:Y:S01]  /*2ce0*/  UTCHMMA tmem[UR16], gdesc[UR30], tmem[UR10], tmem[UR32], idesc[UR33], UPT ;  /* 0x00ff201e100079ea */ /* 0x0003e2000b80000a */
[----:B------:R1:W-:Y:S01]  /*2cf0*/  UTCHMMA tmem[UR20], gdesc[UR34], tmem[UR10], tmem[UR36], idesc[UR37], UPT ;  /* 0x00ff2422140079ea */ /* 0x0003e2000b80000a */
[----:B------:R1:W-:Y:S01]  /*2d00*/  UTCBAR [UR4], URZ ;  /* 0x000000ff040073e9 */ /* 0x0003e200080000ff */
[----:B------:R-:W-:Y:S01]  /*2d10*/  NOP ;  /* 0x0000000000007918 */ /* 0x000fe20000000000 */
.L_x_11:
[----:B-1----:R-:W-:Y:S01]  /*2d20*/  UMOV UR4, URZ ;  /* 0x000000ff00047c82 */ /* 0x002fe20008000000 */
[----:B------:R-:W-:Y:S02]  /*2d30*/  FSEL R79, R79, -INF , P1 ;  /* 0xff8000004f4f7808 */ /* 0x000fe40000800000 */
[----:B------:R-:W-:Y:S01]  /*2d40*/  FSEL R78, R83, 1, P1 ;  /* 0x3f800000534e7808 */ /* 0x000fe20000800000 */
[----:B------:R-:W-:Y:S06]  /*2d50*/  @!P5 BRA `(.L_x_12) ;  /* 0x0000001800ccd947 */ /* 0x000fec0003800000 */
[----:B------:R-:W-:Y:S01]  /*2d60*/  USHF.R.U32.HI UR24, URZ, 0x4, UR6 ;  /* 0x00000004ff187899 */ /* 0x000fe20008011606 */
[----:B------:R-:W-:Y:S01]  /*2d70*/  IMAD.SHL.U32 R73, R73, 0x40, RZ ;  /* 0x0000004049497824 */ /* 0x000fe200078e00ff */
[----:B------:R-:W-:Y:S01]  /*2d80*/  UIADD3 UR7, UPT, UPT, UR9, 0x6000, URZ ;  /* 0x0000600009077890 */ /* 0x000fe2000fffe0ff */
[----:B------:R-:W-:Y:S01]  /*2d90*/  IMAD.IADD R72, R80, 0x1, R81 ;  /* 0x0000000150487824 */ /* 0x000fe200078e0251 */
[----:B------:R-:W-:Y:S01]  /*2da0*/  USHF.R.U32.HI UR22, URZ, 0x4, UR9 ;  /* 0x00000004ff167899 */ /* 0x000fe20008011609 */
[----:B------:R-:W-:Y:S01]  /*2db0*/  IMAD.MOV.U32 R100, RZ, RZ, R79 ;  /* 0x000000ffff647224 */ /* 0x000fe200078e004f */
[----:B------:R-:W-:Y:S01]  /*2dc0*/  USGXT.U32 UR24, UR24, 0xe ;  /* 0x0000000e1818789a */ /* 0x000fe20008000000 */
[----:B------:R-:W-:Y:S01]  /*2dd0*/  IMAD.MOV.U32 R101, RZ, RZ, RZ ;  /* 0x000000ffff657224 */ /* 0x000fe200078e00ff */
[----:B------:R-:W-:Y:S01]  /*2de0*/  USHF.R.U32.HI UR7, URZ, 0x4, UR7 ;  /* 0x00000004ff077899 */ /* 0x000fe20008011607 */
[----:B------:R-:W-:Y:S01]  /*2df0*/  CS2R R104, SRZ ;  /* 0x0000000000687805 */ /* 0x000fe2000001ff00 */
[----:B------:R-:W-:Y:S01]  /*2e00*/  USGXT.U32 UR22, UR22, 0xe ;  /* 0x0000000e1616789a */ /* 0x000fe20008000000 */
[----:B------:R-:W-:Y:S01]  /*2e10*/  IMAD.MOV.U32 R81, RZ, RZ, R73 ;  /* 0x000000ffff517224 */ /* 0x000fe200078e0049 */
[----:B------:R-:W-:-:S02]  /*2e20*/  UIADD3 UR14, UP2, UPT, UR24, 0x2, URZ ;  /* 0x00000002180e7890 */ /* 0x000fc4000ff5e0ff */
[----:B------:R-:W-:Y:S01]  /*2e30*/  USGXT.U32 UR26, UR7, 0xe ;  /* 0x0000000e071a789a */ /* 0x000fe20008000000 */
[----:B------:R-:W-:Y:S01]  /*2e40*/  UMOV UR4, URZ ;  /* 0x000000ff00047c82 */ /* 0x000fe20008000000 */
[----:B------:R-:W-:Y:S02]  /*2e50*/  USHF.L.U32 UR20, UR17, 0x6, URZ ;  /* 0x0000000611147899 */ /* 0x000fe400080006ff */
[----:B------:R-:W-:Y:S02]  /*2e60*/  UIADD3 UR16, UP3, UPT, UR22, 0x80, URZ ;  /* 0x0000008016107890 */ /* 0x000fe4000ff7e0ff */
[----:B------:R-:W-:Y:S02]  /*2e70*/  UIADD3.X UR15, UPT, UPT, UR4, 0x40004040, URZ, UP2, !UPT ;  /* 0x40004040040f7890 */ /* 0x000fe400097fe4ff */
[----:B------:R-:W-:Y:S01]  /*2e80*/  UIADD3 UR36, UP2, UPT, UR26, 0x2, URZ ;  /* 0x000000021a247890 */ /* 0x000fe2000ff5e0ff */
[----:B------:R-:W-:Y:S01]  /*2e90*/  IMAD.U32 R83, RZ, RZ, UR20 ;  /* 0x00000014ff537e24 */ /* 0x000fe2000f8e00ff */
[----:B------:R-:W-:Y:S01]  /*2ea0*/  UMOV UR6, URZ ;  /* 0x000000ff00067c82 */ /* 0x000fe20008000000 */
[----:B------:R-:W-:Y:S01]  /*2eb0*/  UMOV UR5, URZ ;  /* 0x000000ff00057c82 */ /* 0x000fe20008000000 */
[----:B------:R-:W-:-:S02]  /*2ec0*/  UIADD3.X UR17, UPT, UPT, UR6, 0x40004040, URZ, UP3, !UPT ;  /* 0x4000404006117890 */ /* 0x000fc40009ffe4ff */
[----:B------:R-:W-:Y:S02]  /*2ed0*/  UIADD3 UR38, UP3, UPT, UR16, 0x80, URZ ;  /* 0x0000008010267890 */ /* 0x000fe4000ff7e0ff */
[----:B------:R-:W-:Y:S02]  /*2ee0*/  UIADD3 UR34, UP4, UPT, UR16, 0x100, URZ ;  /* 0x0000010010227890 */ /* 0x000fe4000ff9e0ff */
[----:B------:R-:W-:Y:S02]  /*2ef0*/  UIADD3.X UR37, UPT, UPT, UR5, 0x40004040, URZ, UP2, !UPT ;  /* 0x4000404005257890 */ /* 0x000fe400097fe4ff */
[----:B------:R-:W-:Y:S01]  /*2f00*/  UISETP.NE.U32.AND UP1, UPT, UR21, URZ, UPT ;  /* 0x000000ff1500728c */ /* 0x000fe2000bf25070 */
[----:B------:R-:W1:Y:S01]  /*2f10*/  LDCU UR48, c[0x0][0x3a8] ;  /* 0x00007500ff3077ac */ /* 0x000e620008000800 */
[----:B------:R-:W-:Y:S02]  /*2f20*/  UIADD3.X UR39, UPT, UPT, UR17, URZ, URZ, UP3, !UPT ;  /* 0x000000ff11277290 */ /* 0x000fe40009ffe4ff */
[----:B------:R-:W-:-:S02]  /*2f30*/  UIADD3.X UR35, UPT, UPT, UR17, URZ, URZ, UP4, !UPT ;  /* 0x000000ff11237290 */ /* 0x000fc4000a7fe4ff */
[----:B------:R-:W-:Y:S02]  /*2f40*/  UIADD3.64 UR40, UPT, UPT, UR14, 0x2, URZ ;  /* 0x000000020e287897 */ /* 0x000fe4000fffe0ff */
[----:B------:R-:W-:Y:S02]  /*2f50*/  UIADD3.64 UR42, UPT, UPT, UR14, 0x4, URZ ;  /* 0x000000040e2a7897 */ /* 0x000fe4000fffe0ff */
[----:B------:R-:W-:Y:S02]  /*2f60*/  UIADD3.64 UR44, UPT, UPT, UR36, 0x2, URZ ;  /* 0x00000002242c7897 */ /* 0x000fe4000fffe0ff */
[----:B------:R-:W-:Y:S01]  /*2f70*/  UIADD3.64 UR46, UPT, UPT, UR36, 0x4, URZ ;  /* 0x00000004242e7897 */ /* 0x000fe2000fffe0ff */
[----:B------:R-:W-:-:S11]  /*2f80*/  UMOV UR21, 0x1 ;  /* 0x0000000100157882 */ /* 0x000fd60000000000 */
.L_x_17:
[----:B0-2---:R-:W-:-:S04]  /*2f90*/  IMAD.WIDE R6, R81, 0x2, R58 ;  /* 0x0000000251067825 */ /* 0x005fc800078e023a */
[C---:B------:R-:W-:Y:S01]  /*2fa0*/  IMAD.WIDE R8, R81.reuse, 0x2, R54 ;  /* 0x0000000251087825 */ /* 0x040fe200078e0236 */
[----:B------:R0:W2:Y:S03]  /*2fb0*/  LDG.E.U16 R80, desc[UR28][R6.64] ;  /* 0x0000001c06507981 */ /* 0x0000a6000c1e1500 */
[C---:B------:R-:W-:Y:S01]  /*2fc0*/  IMAD.WIDE R14, R81.reuse, 0x2, R40 ;  /* 0x00000002510e7825 */ /* 0x040fe200078e0228 */
[----:B------:R3:W4:Y:S03]  /*2fd0*/  LDG.E.U16 R82, desc[UR28][R8.64] ;  /* 0x0000001c08527981 */ /* 0x000726000c1e1500 */
[C---:B------:R-:W-:Y:S01]  /*2fe0*/  IMAD.WIDE R16, R81.reuse, 0x2, R36 ;  /* 0x0000000251107825 */ /* 0x040fe200078e0224 */
[----:B------:R5:W4:Y:S03]  /*2ff0*/  LDG.E.U16 R112, desc[UR28][R14.64] ;  /* 0x0000001c0e707981 */ /* 0x000b26000c1e1500 */
[C---:B------:R-:W-:Y:S01]  /*3000*/  IMAD.WIDE R18, R81.reuse, 0x2, R32 ;  /* 0x0000000251127825 */ /* 0x040fe200078e0220 */
[----:B------:R1:W4:Y:S03]  /*3010*/  LDG.E.U16 R114, desc[UR28][R16.64] ;  /* 0x0000001c10727981 */ /* 0x000326000c1e1500 */
[C---:B------:R-:W-:Y:S01]  /*3020*/  IMAD.WIDE R108, R81.reuse, 0x2, R50 ;  /* 0x00000002516c7825 */ /* 0x040fe200078e0232 */
[----:B------:R0:W4:Y:S03]  /*3030*/  LDG.E.U16 R116, desc[UR28][R18.64] ;  /* 0x0000001c12747981 */ /* 0x000126000c1e1500 */
[----:B------:R-:W-:-:S02]  /*3040*/  IMAD.WIDE R110, R81, 0x2, R46 ;  /* 0x00000002516e7825 */ /* 0x000fc400078e022e */
[----:B------:R-:W4:Y:S02]  /*3050*/  LDG.E.U16 R108, desc[UR28][R108.64] ;  /* 0x0000001c6c6c7981 */ /* 0x000f24000c1e1500 */
[C---:B------:R-:W-:Y:S02]  /*3060*/  IMAD.WIDE R4, R81.reuse, 0x2, R24 ;  /* 0x0000000251047825 */ /* 0x040fe400078e0218 */
[----:B------:R-:W4:Y:S02]  /*3070*/  LDG.E.U16 R110, desc[UR28][R110.64] ;  /* 0x0000001c6e6e7981 */ /* 0x000f24000c1e1500 */
[C---:B0-----:R-:W-:Y:S02]  /*3080*/  IMAD.WIDE R6, R81.reuse, 0x2, R56 ;  /* 0x0000000251067825 */ /* 0x041fe400078e0238 */
[----:B------:R-:W4:Y:S02]  /*3090*/  LDG.E.U16 R4, desc[UR28][R4.64] ;  /* 0x0000001c04047981 */ /* 0x000f24000c1e1500 */
[----:B---3--:R-:W-:-:S02]  /*30a0*/  IMAD.WIDE R8, R81, 0x2, R52 ;  /* 0x0000000251087825 */ /* 0x008fc400078e0234 */
[----:B------:R-:W3:Y:S02]  /*30b0*/  LDG.E.U16 R7, desc[UR28][R6.64] ;  /* 0x0000001c06077981 */ /* 0x000ee4000c1e1500 */
[C---:B------:R-:W-:Y:S02]  /*30c0*/  IMAD.WIDE R10, R81.reuse, 0x2, R48 ;  /* 0x00000002510a7825 */ /* 0x040fe400078e0230 */
[----:B------:R-:W3:Y:S02]  /*30d0*/  LDG.E.U16 R9, desc[UR28][R8.64] ;  /* 0x0000001c08097981 */ /* 0x000ee4000c1e1500 */
[C---:B------:R-:W-:Y:S02]  /*30e0*/  IMAD.WIDE R12, R81.reuse, 0x2, R42 ;  /* 0x00000002510c7825 */ /* 0x040fe400078e022a */
[----:B------:R-:W3:Y:S02]  /*30f0*/  LDG.E.U16 R11, desc[UR28][R10.64] ;  /* 0x0000001c0a0b7981 */ /* 0x000ee4000c1e1500 */
[----:B-----5:R-:W-:-:S02]  /*3100*/  IMAD.WIDE R14, R81, 0x2, R38 ;  /* 0x00000002510e7825 */ /* 0x020fc400078e0226 */
[----:B------:R-:W5:Y:S02]  /*3110*/  LDG.E.U16 R13, desc[UR28][R12.64] ;  /* 0x0000001c0c0d7981 */ /* 0x000f64000c1e1500 */
[C---:B-1----:R-:W-:Y:S02]  /*3120*/  IMAD.WIDE R16, R81.reuse, 0x2, R34 ;  /* 0x0000000251107825 */ /* 0x042fe400078e0222 */
[----:B------:R-:W5:Y:S02]  /*3130*/  LDG.E.U16 R15, desc[UR28][R14.64] ;  /* 0x0000001c0e0f7981 */ /* 0x000f64000c1e1500 */
[C---:B------:R-:W-:Y:S02]  /*3140*/  IMAD.WIDE R18, R81.reuse, 0x2, R30 ;  /* 0x0000000251127825 */ /* 0x040fe400078e021e */
[----:B------:R-:W5:Y:S02]  /*3150*/  LDG.E.U16 R17, desc[UR28][R16.64] ;  /* 0x0000001c10117981 */ /* 0x000f64000c1e1500 */
[----:B------:R-:W-:-:S02]  /*3160*/  IMAD.WIDE R106, R81, 0x2, R22 ;  /* 0x00000002516a7825 */ /* 0x000fc400078e0216 */
[----:B------:R-:W5:Y:S04]  /*3170*/  LDG.E.U16 R19, desc[UR28][R18.64] ;  /* 0x0000001c12137981 */ /* 0x000f68000c1e1500 */
[----:B------:R-:W5:Y:S01]  /*3180*/  LDG.E.U16 R107, desc[UR28][R106.64] ;  /* 0x0000001c6a6b7981 */ /* 0x000f62000c1e1500 */
[----:B------:R-:W-:Y:S02]  /*3190*/  UMOV UR6, 0x1 ;  /* 0x0000000100067882 */ /* 0x000fe40000000000 */
[----:B------:R-:W-:-:S04]  /*31a0*/  @!UP0 UIADD3 UR6, UPT, UPT, -UR6, 0x100000, URZ ;  /* 0x0010000006068890 */ /* 0x000fc8000fffe1ff */
[----:B------:R-:W-:Y:S02]  /*31b0*/  @!UP0 USHF.L.U32 UR7, UR6, 0xb, URZ ;  /* 0x0000000b06078899 */ /* 0x000fe400080006ff */
[----:B------:R-:W-:Y:S01]  /*31c0*/  @!UP0 USHF.L.U32 UR6, UR6, 0x1, URZ ;  /* 0x0000000106068899 */ /* 0x000fe200080006ff */
[----:B------:R-:W-:Y:S01]  /*31d0*/  VOTEU.ALL UP2, P0 ;  /* 0x0000000000ff7886 */ /* 0x000fe20000040000 */
[----:B--2---:R0:W-:Y:S04]  /*31e0*/  STS.U16 [R3+UR9+0x4000], R80 ;  /* 0x0040005003007988 */ /* 0x0041e80008000409 */
[----:B----4-:R0:W-:Y:S04]  /*31f0*/  STS.U16 [R3+UR9+0x4400], R82 ;  /* 0x0044005203007988 */ /* 0x0101e80008000409 */
[----:B------:R0:W-:Y:S04]  /*3200*/  STS.U16 [R3+UR9+0x5000], R112 ;  /* 0x0050007003007988 */ /* 0x0001e80008000409 */
[----:B------:R0:W-:Y:S04]  /*3210*/  STS.U16 [R3+UR9+0x5400], R114 ;  /* 0x0054007203007988 */ /* 0x0001e80008000409 */
[----:B------:R0:W-:Y:S04]  /*3220*/  STS.U16 [R3+UR9+0x5800], R116 ;  /* 0x0058007403007988 */ /* 0x0001e80008000409 */
[----:B------:R0:W-:Y:S04]  /*3230*/  STS.U16 [R3+UR9+0x4800], R108 ;  /* 0x0048006c03007988 */ /* 0x0001e80008000409 */
[----:B------:R0:W-:Y:S04]  /*3240*/  STS.U16 [R3+UR9+0x4c00], R110 ;  /* 0x004c006e03007988 */ /* 0x0001e80008000409 */
[----:B------:R0:W-:Y:S04]  /*3250*/  STS.U16 [R3+UR9+0x5c00], R4 ;  /* 0x005c000403007988 */ /* 0x0001e80008000409 */
[----:B---3--:R0:W-:Y:S04]  /*3260*/  STS.U16 [R20+UR9+0x4200], R7 ;  /* 0x0042000714007988 */ /* 0x0081e80008000409 */
[----:B------:R0:W-:Y:S04]  /*3270*/  STS.U16 [R20+UR9+0x4600], R9 ;  /* 0x0046000914007988 */ /* 0x0001e80008000409 */
[----:B------:R0:W-:Y:S04]  /*3280*/  STS.U16 [R20+UR9+0x4a00], R11 ;  /* 0x004a000b14007988 */ /* 0x0001e80008000409 */
[----:B-----5:R0:W-:Y:S04]  /*3290*/  STS.U16 [R20+UR9+0x4e00], R13 ;  /* 0x004e000d14007988 */ /* 0x0201e80008000409 */
[----:B------:R0:W-:Y:S04]  /*32a0*/  STS.U16 [R20+UR9+0x5200], R15 ;  /* 0x0052000f14007988 */ /* 0x0001e80008000409 */
[----:B------:R0:W-:Y:S04]  /*32b0*/  STS.U16 [R20+UR9+0x5600], R17 ;  /* 0x0056001114007988 */ /* 0x0001e80008000409 */
[----:B------:R0:W-:Y:S04]  /*32c0*/  STS.U16 [R20+UR9+0x5a00], R19 ;  /* 0x005a001314007988 */ /* 0x0001e80008000409 */
[----:B------:R0:W-:Y:S01]  /*32d0*/  STS.U16 [R20+UR9+0x5e00], R107 ;  /* 0x005e006b14007988 */ /* 0x0001e20008000409 */
[----:B------:R1:W-:Y:S06]  /*32e0*/  MEMBAR.ALL.CTA ;  /* 0x0000000000007992 */ /* 0x0003ec0000008000 */
[----:B-1----:R-:W-:Y:S04]  /*32f0*/  FENCE.VIEW.ASYNC.S ;  /* 0x00000000000073c6 */ /* 0x002fe80000000000 */
[----:B------:R-:W1:Y:S02]  /*3300*/  FENCE.VIEW.ASYNC.S ;  /* 0x00000000000073c6 */ /* 0x000e640000000000 */
[----:B-1----:R0:W1:Y:S02]  /*3310*/  @!UP2 SYNCS.EXCH.64 URZ, [UR9+0x8010], UR6 ;  /* 0x0080100609ffa5b2 */ /* 0x0020640008000100 */
[----:B-1----:R-:W-:Y:S06]  /*3320*/  BAR.SYNC.DEFER_BLOCKING 0x0 ;  /* 0x0000000000007b1d */ /* 0x002fec0000010000 */
[----:B0-----:R-:W-:Y:S05]  /*3330*/  BRA.U UP1, `(.L_x_13) ;  /* 0x00000001014c7547 */ /* 0x001fea000b800000 */
[----:B------:R-:W-:Y:S01]  /*3340*/  UIADD3 UR6, UPT, UPT, UR9, 0x8010, URZ ;  /* 0x0000801009067890 */ /* 0x000fe2000fffe0ff */
[----:B------:R-:W-:Y:S01]  /*3350*/  UMOV UR23, 0x40004040 ;  /* 0x4000404000177882 */ /* 0x000fe20000000000 */
[----:B------:R-:W-:Y:S01]  /*3360*/  UMOV UR25, 0x40004040 ;  /* 0x4000404000197882 */ /* 0x000fe20000000000 */
[----:B------:R-:W-:Y:S01]  /*3370*/  UMOV UR30, 0x0 ;  /* 0x00000000001e7882 */ /* 0x000fe20000000000 */
[----:B------:R-:W-:Y:S01]  /*3380*/  UMOV UR31, 0x4108010 ;  /* 0x04108010001f7882 */ /* 0x000fe20000000000 */
[----:B------:R-:W-:Y:S01]  /*3390*/  UMOV UR32, 0x0 ;  /* 0x0000000000207882 */ /* 0x000fe20000000000 */
[----:B------:R-:W-:Y:S01]  /*33a0*/  UMOV UR33, 0x4108010 ;  /* 0x0410801000217882 */ /* 0x000fe20000000000 */
[----:B------:R-:W-:Y:S01]  /*33b0*/  UMOV UR50, 0x0 ;  /* 0x0000000000327882 */ /* 0x000fe20000000000 */
[----:B------:R-:W-:Y:S01]  /*33c0*/  UMOV UR51, 0x4108010 ;  /* 0x0410801000337882 */ /* 0x000fe20000000000 */
[----:B------:R0:W-:Y:S01]  /*33d0*/  UTCHMMA gdesc[UR22], gdesc[UR24], tmem[UR11], tmem[UR30], idesc[UR31], !UPT ;  /* 0x00ff1e18160075ea */ /* 0x0001e2000f80000b */
[----:B------:R-:W-:Y:S01]  /*33e0*/  UMOV UR7, URZ ;  /* 0x000000ff00077c82 */ /* 0x000fe20008000000 */
        /* <DEDUP_REMOVED lines=8> */
.L_x_13:
[----:B------:R-:W1:Y:S01]  /*3470*/  SYNCS.PHASECHK.TRANS64.TRYWAIT P5, [UR9+0x8010], RZ ;  /* 0x008010ffff0075a7 */ /* 0x000e6200080a1109 */
[----:B------:R-:W-:-:S05]  /*3480*/  IADD3 R80, P1, PT, R105, 0x40, RZ ;  /* 0x0000004069507810 */ /* 0x000fca0007f3e0ff */
[----:B------:R-:W-:Y:S01]  /*3490*/  IMAD.X R82, RZ, RZ, R104, P1 ;  /* 0x000000ffff527224 */ /* 0x000fe200008e0668 */
[----:B------:R-:W-:-:S05]  /*34a0*/  IADD3 R107, P1, PT, R72, R105, RZ ;  /* 0x00000069486b7210 */ /* 0x000fca0007f3e0ff */
[----:B------:R-:W-:Y:S01]  /*34b0*/  IMAD.X R79, RZ, RZ, R104, P1 ;  /* 0x000000ffff4f7224 */ /* 0x000fe200008e0668 */
[----:B------:R-:W-:Y:S01]  /*34c0*/  IADD3 R111, P1, PT, R107, 0x40, RZ ;  /* 0x000000406b6f7810 */ /* 0x000fe20007f3e0ff */
[----:B-1----:R-:W-:-:S12]  /*34d0*/  @!P5 BRA `(.L_x_14) ;  /* 0x000000240060d947 */ /* 0x002fd80003800000 */
.L_x_23:
[----:B------:R-:W-:Y:S01]  /*34e0*/  BAR.SYNC.DEFER_BLOCKING 0x0 ;  /* 0x0000000000007b1d */ /* 0x000fe20000010000 */
[C---:B------:R-:W-:Y:S01]  /*34f0*/  IADD3 R113, P5, PT, R107.reuse, 0x42, RZ ;  /* 0x000000426b717810 */ /* 0x040fe20007fbe0ff */
[----:B------:R-:W-:Y:S01]  /*3500*/  IMAD.X R104, RZ, RZ, R79, P1 ;  /* 0x000000ffff687224 */ /* 0x000fe200008e064f */
[----:B------:R-:W-:-:S03]  /*3510*/  IADD3 R115, P1, PT, R107, 0x43, RZ ;  /* 0x000000436b737810 */ /* 0x000fc60007f3e0ff */
[--C-:B------:R-:W-:Y:S01]  /*3520*/  IMAD.X R112, RZ, RZ, R79.reuse, P5 ;  /* 0x000000ffff707224 */ /* 0x100fe200028e064f */
[C---:B------:R-:W-:Y:S01]  /*3530*/  IADD3 R117, P5, PT, R107.reuse, 0x44, RZ ;  /* 0x000000446b757810 */ /* 0x040fe20007fbe0ff */
[----:B------:R-:W-:Y:S01]  /*3540*/  LDTM.16dp32bit_t0_t15.x16 R4, tmem[UR12+0x100000] ;  /* 0x1000000c000479ee */ /* 0x000fe20008a00000 */
[----:B------:R-:W1:Y:S01]  /*3550*/  LDTM.16dp32bit_t16_t31.x16 R4, tmem[UR12+0x100010] ;  /* 0x1000100c000479ee */ /* 0x000e620008a20000 */
[--C-:B------:R-:W-:Y:S01]  /*3560*/  IMAD.X R114, RZ, RZ, R79.reuse, P1 ;  /* 0x000000ffff727224 */ /* 0x100fe200008e064f */
[C---:B------:R-:W-:Y:S01]  /*3570*/  IADD3 R109, P1, PT, R107.reuse, 0x45, RZ ;  /* 0x000000456b6d7810 */ /* 0x040fe20007f3e0ff */
[----:B------:R-:W-:Y:S01]  /*3580*/  IMAD.X R110, RZ, RZ, R79, P5 ;  /* 0x000000ffff6e7224 */ /* 0x000fe200028e064f */
[----:B------:R-:W-:-:S03]  /*3590*/  IADD3 R105, P5, PT, R107, 0x46, RZ ;  /* 0x000000466b697810 */ /* 0x000fc60007fbe0ff */
[--C-:B------:R-:W-:Y:S01]  /*35a0*/  IMAD.X R108, RZ, RZ, R79.reuse, P1 ;  /* 0x000000ffff6c7224 */ /* 0x100fe200008e064f */
[----:B------:R-:W-:Y:S01]  /*35b0*/  IADD3 R107, P1, PT, R107, 0x47, RZ ;  /* 0x000000476b6b7810 */ /* 0x000fe20007f3e0ff */
[----:B------:R-:W-:Y:S01]  /*35c0*/  IMAD.X R106, RZ, RZ, R79, P5 ;  /* 0x000000ffff6a7224 */ /* 0x000fe200028e064f */
[----:B------:R-:W-:-:S03]  /*35d0*/  ISETP.GT.U32.AND P5, PT, R111, R28, PT ;  /* 0x0000001c6f00720c */ /* 0x000fc60003fa4070 */
[----:B------:R-:W-:Y:S01]  /*35e0*/  IMAD.X R79, RZ, RZ, R79, P1 ;  /* 0x000000ffff4f7224 */ /* 0x000fe200008e064f */
[-C--:B------:R-:W-:Y:S02]  /*35f0*/  ISETP.GE.U32.AND P1, PT, R111, R28.reuse, PT ;  /* 0x0000001c6f00720c */ /* 0x080fe40003f26070 */
[C---:B------:R-:W-:Y:S01]  /*3600*/  ISETP.GT.U32.AND.EX P5, PT, R104.reuse, RZ, PT, P5 ;  /* 0x000000ff6800720c */ /* 0x040fe20003fa4150 */
[----:B------:R-:W2:Y:S01]  /*3610*/  @!P0 SYNCS.CCTL.IV [UR9+0x8010] ;  /* 0x00801000ff0089b1 */ /* 0x000ea20008000009 */
[----:B------:R-:W-:Y:S01]  /*3620*/  ISETP.GE.U32.AND.EX P1, PT, R104, RZ, PT, P1 ;  /* 0x000000ff6800720c */ /* 0x000fe20003f26110 */
[----:B------:R-:W-:Y:S01]  /*3630*/  NOP ;  /* 0x0000000000007918 */ /* 0x000fe20000000000 */
[----:B-1----:R-:W-:Y:S01]  /*3640*/  FMUL R4, R4, UR48 ;  /* 0x0000003004047c20 */ /* 0x002fe20008400000 */
[----:B------:R-:W-:Y:S01]  /*3650*/  FMUL R5, R5, UR48 ;  /* 0x0000003005057c20 */ /* 0x000fe20008400000 */
[----:B------:R-:W-:Y:S01]  /*3660*/  FMUL R6, R6, UR48 ;  /* 0x0000003006067c20 */ /* 0x000fe20008400000 */
[----:B------:R-:W-:Y:S01]  /*3670*/  FMUL R7, R7, UR48 ;  /* 0x0000003007077c20 */ /* 0x000fe20008400000 */
[----:B------:R-:W-:Y:S01]  /*3680*/  FMUL R18, R18, UR48 ;  /* 0x0000003012127c20 */ /* 0x000fe20008400000 */
[----:B------:R-:W-:Y:S01]  /*3690*/  FSEL R4, R4, -INF , !P5 ;  /* 0xff80000004047808 */ /* 0x000fe20006800000 */
[----:B------:R-:W-:Y:S01]  /*36a0*/  FMUL R19, R19, UR48 ;  /* 0x0000003013137c20 */ /* 0x000fe20008400000 */
[----:B------:R-:W-:-:S02]  /*36b0*/  ISETP.GT.U32.AND P5, PT, R113, R28, PT ;  /* 0x0000001c7100720c */ /* 0x000fc40003fa4070 */
[----:B------:R-:W-:Y:S02]  /*36c0*/  FSEL R5, R5, -INF , !P1 ;  /* 0xff80000005057808 */ /* 0x000fe40004800000 */
[-C--:B------:R-:W-:Y:S02]  /*36d0*/  ISETP.GT.U32.AND P1, PT, R115, R28.reuse, PT ;  /* 0x0000001c7300720c */ /* 0x080fe40003f24070 */
[----:B------:R-:W-:Y:S02]  /*36e0*/  ISETP.GT.U32.AND.EX P5, PT, R112, RZ, PT, P5 ;  /* 0x000000ff7000720c */ /* 0x000fe40003fa4150 */
[----:B------:R-:W-:Y:S02]  /*36f0*/  ISETP.GT.U32.AND.EX P1, PT, R114, RZ, PT, P1 ;  /* 0x000000ff7200720c */ /* 0x000fe40003f24110 */
[----:B------:R-:W-:Y:S02]  /*3700*/  FSEL R6, R6, -INF , !P5 ;  /* 0xff80000006067808 */ /* 0x000fe40006800000 */
[----:B------:R-:W-:-:S02]  /*3710*/  ISETP.GT.U32.AND P5, PT, R117, R28, PT ;  /* 0x0000001c7500720c */ /* 0x000fc40003fa4070 */
[----:B------:R-:W-:Y:S01]  /*3720*/  FSEL R104, R7, -INF , !P1 ;  /* 0xff80000007687808 */ /* 0x000fe20004800000 */
[----:B------:R-:W-:Y:S01]  /*3730*/  FMUL R7, R8, UR48 ;  /* 0x0000003008077c20 */ /* 0x000fe20008400000 */
[-C--:B------:R-:W-:Y:S01]  /*3740*/  ISETP.GT.U32.AND P1, PT, R109, R28.reuse, PT ;  /* 0x0000001c6d00720c */ /* 0x080fe20003f24070 */
[----:B------:R-:W-:Y:S01]  /*3750*/  FMUL R8, R9, UR48 ;  /* 0x0000003009087c20 */ /* 0x000fe20008400000 */
[----:B------:R-:W-:Y:S01]  /*3760*/  ISETP.GT.U32.AND.EX P5, PT, R110, RZ, PT, P5 ;  /* 0x000000ff6e00720c */ /* 0x000fe20003fa4150 */
[----:B------:R-:W-:Y:S01]  /*3770*/  FMUL R9, R10, UR48 ;  /* 0x000000300a097c20 */ /* 0x000fe20008400000 */
[----:B------:R-:W-:Y:S01]  /*3780*/  ISETP.GT.U32.AND.EX P1, PT, R108, RZ, PT, P1 ;  /* 0x000000ff6c00720c */ /* 0x000fe20003f24110 */
[----:B------:R-:W-:Y:S01]  /*3790*/  FMUL R10, R11, UR48 ;  /* 0x000000300b0a7c20 */ /* 0x000fe20008400000 */
[----:B------:R-:W-:Y:S01]  /*37a0*/  FSEL R7, R7, -INF , !P5 ;  /* 0xff80000007077808 */ /* 0x000fe20006800000 */
[----:B------:R-:W-:Y:S01]  /*37b0*/  IMAD.WIDE R110, R83, 0x2, R96 ;  /* 0x00000002536e7825 */ /* 0x000fe200078e0260 */
[----:B------:R-:W-:-:S02]  /*37c0*/  ISETP.GT.U32.AND P5, PT, R105, R28, PT ;  /* 0x0000001c6900720c */ /* 0x000fc40003fa4070 */
[----:B------:R-:W-:Y:S02]  /*37d0*/  FSEL R8, R8, -INF , !P1 ;  /* 0xff80000008087808 */ /* 0x000fe40004800000 */
[----:B------:R-:W-:Y:S02]  /*37e0*/  ISETP.GT.U32.AND P1, PT, R107, R28, PT ;  /* 0x0000001c6b00720c */ /* 0x000fe40003f24070 */
[----:B------:R-:W-:Y:S02]  /*37f0*/  ISETP.GT.U32.AND.EX P5, PT, R106, RZ, PT, P5 ;  /* 0x000000ff6a00720c */ /* 0x000fe40003fa4150 */
[C-C-:B------:R-:W-:Y:S02]  /*3800*/  LOP3.LUT R105, R80.reuse, 0x8, R27.reuse, 0xfe, !PT ;  /* 0x0000000850697812 */ /* 0x140fe400078efe1b */
[----:B------:R-:W-:Y:S02]  /*3810*/  ISETP.GT.U32.AND.EX P1, PT, R79, RZ, PT, P1 ;  /* 0x000000ff4f00720c */ /* 0x000fe40003f24110 */
[----:B------:R-:W-:-:S02]  /*3820*/  LOP3.LUT R11, R80, 0x9, R27, 0xfe, !PT ;  /* 0x00000009500b7812 */ /* 0x000fc400078efe1b */
[----:B------:R-:W-:Y:S02]  /*3830*/  FSEL R9, R9, -INF , !P5 ;  /* 0xff80000009097808 */ /* 0x000fe40006800000 */
[-C--:B------:R-:W-:Y:S02]  /*3840*/  ISETP.GT.U32.AND P5, PT, R105, R28.reuse, PT ;  /* 0x0000001c6900720c */ /* 0x080fe40003fa4070 */
[----:B------:R-:W-:Y:S02]  /*3850*/  FSEL R10, R10, -INF , !P1 ;  /* 0xff8000000a0a7808 */ /* 0x000fe40004800000 */
[----:B------:R-:W-:Y:S01]  /*3860*/  ISETP.GT.U32.AND P1, PT, R11, R28, PT ;  /* 0x0000001c0b00720c */ /* 0x000fe20003f24070 */
[----:B------:R-:W-:Y:S01]  /*3870*/  FMUL R11, R12, UR48 ;  /* 0x000000300c0b7c20 */ /* 0x000fe20008400000 */
[----:B------:R-:W-:Y:S01]  /*3880*/  ISETP.GT.U32.AND.EX P5, PT, R82, RZ, PT, P5 ;  /* 0x000000ff5200720c */ /* 0x000fe20003fa4150 */
[----:B------:R-:W-:Y:S01]  /*3890*/  FMUL R12, R13, UR48 ;  /* 0x000000300d0c7c20 */ /* 0x000fe20008400000 */
[----:B------:R-:W-:-:S02]  /*38a0*/  LOP3.LUT R79, R80, 0xa, R27, 0xfe, !PT ;  /* 0x0000000a504f7812 */ /* 0x000fc400078efe1b */
[----:B------:R-:W-:Y:S02]  /*38b0*/  ISETP.GT.U32.AND.EX P1, PT, R82, RZ, PT, P1 ;  /* 0x000000ff5200720c */ /* 0x000fe40003f24110 */
[--C-:B------:R-:W-:Y:S02]  /*38c0*/  LOP3.LUT R13, R80, 0xb, R27.reuse, 0xfe, !PT ;  /* 0x0000000b500d7812 */ /* 0x100fe400078efe1b */
        /* <DEDUP_REMOVED lines=9> */
[----:B------:R-:W-:Y:S02]  /*3960*/  FSEL R13, R13, -INF , !P5 ;  /* 0xff8000000d0d7808 */ /* 0x000fe40006800000 */
[----:B------:R-:W-:Y:S02]  /*3970*/  LOP3.LUT R15, R80, 0xc, R27, 0xfe, !PT ;  /* 0x0000000c500f7812 */ /* 0x000fe400078efe1b */
[----:B------:R-:W-:Y:S02]  /*3980*/  ISETP.GT.U32.AND P5, PT, R79, R28, PT ;  /* 0x0000001c4f00720c */ /* 0x000fe40003fa4070 */
[----:B------:R-:W-:Y:S02]  /*3990*/  FMNMX3 R79, R4, R5, R6, !PT ;  /* 0x00000005044f7276 */ /* 0x000fe40007800006 */
[----:B------:R-:W-:-:S02]  /*39a0*/  FSEL R14, R14, -INF , !P1 ;  /* 0xff8000000e0e7808 */ /* 0x000fc40004800000 */
[----:B------:R-:W-:Y:S01]  /*39b0*/  ISETP.GT.U32.AND P1, PT, R15, R28, PT ;  /* 0x0000001c0f00720c */ /* 0x000fe20003f24070 */
[----:B------:R-:W-:Y:S01]  /*39c0*/  FMUL R15, R16, UR48 ;  /* 0x00000030100f7c20 */ /* 0x000fe20008400000 */
[----:B------:R-:W-:Y:S01]  /*39d0*/  FMNMX3 R79, R79, R104, R7, !PT ;  /* 0x000000684f4f7276 */ /* 0x000fe20007800007 */
[----:B------:R-:W-:Y:S01]  /*39e0*/  FMUL R16, R17, UR48 ;  /* 0x0000003011107c20 */ /* 0x000fe20008400000 */
[----:B------:R-:W-:Y:S02]  /*39f0*/  ISETP.GT.U32.AND.EX P1, PT, R82, RZ, PT, P1 ;  /* 0x000000ff5200720c */ /* 0x000fe40003f24110 */
[----:B------:R-:W-:Y:S02]  /*3a00*/  LOP3.LUT R105, R80, 0xe, R27, 0xfe, !PT ;  /* 0x0000000e50697812 */ /* 0x000fe400078efe1b */
[----:B------:R-:W-:Y:S02]  /*3a10*/  FMNMX3 R79, R79, R8, R9, !PT ;  /* 0x000000084f4f7276 */ /* 0x000fe40007800009 */
[----:B------:R-:W-:-:S02]  /*3a20*/  ISETP.GT.U32.AND.EX P5, PT, R82, RZ, PT, P5 ;  /* 0x000000ff5200720c */ /* 0x000fc40003fa4150 */
[----:B------:R-:W-:Y:S02]  /*3a30*/  FSEL R15, R15, -INF , !P1 ;  /* 0xff8000000f0f7808 */ /* 0x000fe40004800000 */
[----:B------:R-:W-:Y:S02]  /*3a40*/  LOP3.LUT R107, R80, 0xf, R27, 0xfe, !PT ;  /* 0x0000000f506b7812 */ /* 0x000fe400078efe1b */
[----:B------:R-:W-:Y:S02]  /*3a50*/  ISETP.GT.U32.AND P1, PT, R105, R28, PT ;  /* 0x0000001c6900720c */ /* 0x000fe40003f24070 */
[----:B------:R-:W-:Y:S02]  /*3a60*/  FMNMX3 R79, R79, R10, R11, !PT ;  /* 0x0000000a4f4f7276 */ /* 0x000fe4000780000b */
[----:B------:R-:W-:Y:S02]  /*3a70*/  FSEL R16, R16, -INF , !P5 ;  /* 0xff80000010107808 */ /* 0x000fe40006800000 */
[----:B------:R-:W-:-:S02]  /*3a80*/  ISETP.GT.U32.AND P5, PT, R107, R28, PT ;  /* 0x0000001c6b00720c */ /* 0x000fc40003fa4070 */
[C---:B------:R-:W-:Y:S02]  /*3a90*/  ISETP.GT.U32.AND.EX P1, PT, R82.reuse, RZ, PT, P1 ;  /* 0x000000ff5200720c */ /* 0x040fe40003f24110 */
[----:B------:R-:W-:Y:S02]  /*3aa0*/  FMNMX3 R79, R79, R12, R13, !PT ;  /* 0x0000000c4f4f7276 */ /* 0x000fe4000780000d */
[----:B------:R-:W-:Y:S02]  /*3ab0*/  ISETP.GT.U32.AND.EX P5, PT, R82, RZ, PT, P5 ;  /* 0x000000ff5200720c */ /* 0x000fe40003fa4150 */
[----:B------:R-:W-:Y:S02]  /*3ac0*/  FSEL R18, R18, -INF , !P1 ;  /* 0xff80000012127808 */ /* 0x000fe40004800000 */
[----:B------:R-:W-:Y:S02]  /*3ad0*/  FMNMX3 R79, R79, R14, R15, !PT ;  /* 0x0000000e4f4f7276 */ /* 0x000fe4000780000f */
[----:B------:R-:W-:-:S02]  /*3ae0*/  FSEL R106, R19, -INF , !P5 ;  /* 0xff800000136a7808 */ /* 0x000fc40006800000 */
[----:B------:R-:W-:-:S04]  /*3af0*/  FMNMX3 R79, R79, R16, R18, !PT ;  /* 0x000000104f4f7276 */ /* 0x000fc80007800012 */
[----:B------:R-:W-:-:S05]  /*3b00*/  FMNMX R79, R106, R79, !PT ;  /* 0x0000004f6a4f7209 */ /* 0x000fca0007800000 */
[----:B------:R-:W1:Y:S02]  /*3b10*/  SHFL.BFLY PT, R108, R79, 0x10, 0x1f ;  /* 0x0e001f004f6c7f89 */ /* 0x000e6400000e0000 */
[----:B-1----:R-:W-:-:S05]  /*3b20*/  FMNMX R19, R79, R108, !PT ;  /* 0x0000006c4f137209 */ /* 0x002fca0007800000 */
[----:B--2---:R-:W-:Y:S01]  /*3b30*/  @!P2 STS [R44+UR9+0x4000], R19 ;  /* 0x004000132c00a988 */ /* 0x004fe20008000809 */
[----:B------:R-:W-:Y:S06]  /*3b40*/  BAR.SYNC.DEFER_BLOCKING 0x0 ;  /* 0x0000000000007b1d */ /* 0x000fec0000010000 */
[----:B------:R-:W1:Y:S04]  /*3b50*/  @!P3 LDS R84, [R45+0x4000] ;  /* 0x004000002d54b984 */ /* 0x000e680000000800 */
[----:B-1----:R-:W1:Y:S02]  /*3b60*/  SHFL.BFLY PT, R17, R84, 0x1, 0x1f ;  /* 0x0c201f0054117f89 */ /* 0x002e6400000e0000 */
[----:B-1----:R-:W-:-:S05]  /*3b70*/  FMNMX R108, R84, R17, !PT ;  /* 0x00000011546c7209 */ /* 0x002fca0007800000 */
[----:B------:R-:W-:Y:S01]  /*3b80*/  @P4 STS [R45+0x4000], R108 ;  /* 0x0040006c2d004388 */ /* 0x000fe20000000800 */
[----:B------:R-:W-:Y:S06]  /*3b90*/  BAR.SYNC.DEFER_BLOCKING 0x0 ;  /* 0x0000000000007b1d */ /* 0x000fec0000010000 */
[----:B------:R-:W1:Y:S02]  /*3ba0*/  LDS R79, [R29+UR9+0x4000] ;  /* 0x004000091d4f7984 */ /* 0x000e640008000800 */
[----:B-1----:R-:W-:-:S05]  /*3bb0*/  FMNMX R79, R79, R100, !PT ;  /* 0x000000644f4f7209 */ /* 0x002fca0007800000 */
[--C-:B------:R-:W-:Y:S01]  /*3bc0*/  FADD R4, R4, -R79.reuse ;  /* 0x8000004f04047221 */ /* 0x100fe20000000000 */
[--C-:B------:R-:W-:Y:S01]  /*3bd0*/  FADD R5, R5, -R79.reuse ;  /* 0x8000004f05057221 */ /* 0x100fe20000000000 */
[--C-:B------:R-:W-:Y:S01]  /*3be0*/  FADD R6, R6, -R79.reuse ;  /* 0x8000004f06067221 */ /* 0x100fe20000000000 */
[--C-:B------:R-:W-:Y:S01]  /*3bf0*/  FADD R104, R104, -R79.reuse ;  /* 0x8000004f68687221 */ /* 0x100fe20000000000 */
[----:B------:R-:W-:Y:S01]  /*3c00*/  FMUL R121, R4, 1.4426950216293334961 ;  /* 0x3fb8aa3b04797820 */ /* 0x000fe20000400000 */
[----:B------:R-:W-:Y:S01]  /*3c10*/  FMUL R4, R5, 1.4426950216293334961 ;  /* 0x3fb8aa3b05047820 */ /* 0x000fe20000400000 */
[----:B------:R-:W-:Y:S01]  /*3c20*/  FMUL R5, R6, 1.4426950216293334961 ;  /* 0x3fb8aa3b06057820 */ /* 0x000fe20000400000 */
[--C-:B------:R-:W-:Y:S01]  /*3c30*/  FADD R7, R7, -R79.reuse ;  /* 0x8000004f07077221 */ /* 0x100fe20000000000 */
[----:B------:R-:W-:Y:S01]  /*3c40*/  FMUL R104, R104, 1.4426950216293334961 ;  /* 0x3fb8aa3b68687820 */ /* 0x000fe20000400000 */
[--C-:B------:R-:W-:Y:S01]  /*3c50*/  FADD R8, R8, -R79.reuse ;  /* 0x8000004f08087221 */ /* 0x100fe20000000000 */
[----:B------:R-:W-:Y:S01]  /*3c60*/  MUFU.EX2 R121, R121 ;  /* 0x0000007900797308 */ /* 0x000fe20000000800 */
[----:B------:R-:W-:Y:S01]  /*3c70*/  FMUL R6, R7, 1.4426950216293334961 ;  /* 0x3fb8aa3b07067820 */ /* 0x000fe20000400000 */
[--C-:B------:R-:W-:Y:S01]  /*3c80*/  FADD R9, R9, -R79.reuse ;  /* 0x8000004f09097221 */ /* 0x100fe20000000000 */
[----:B------:R-:W-:Y:S01]  /*3c90*/  FMUL R119, R8, 1.4426950216293334961 ;  /* 0x3fb8aa3b08777820 */ /* 0x000fe20000400000 */
[--C-:B------:R-:W-:Y:S01]  /*3ca0*/  FADD R10, R10, -R79.reuse ;  /* 0x8000004f0a0a7221 */ /* 0x100fe20000000000 */
[--C-:B------:R-:W-:Y:S01]  /*3cb0*/  FADD R11, R11, -R79.reuse ;  /* 0x8000004f0b0b7221 */ /* 0x100fe20000000000 */
[----:B------:R-:W-:Y:S01]  /*3cc0*/  FMUL R7, R9, 1.4426950216293334961 ;  /* 0x3fb8aa3b09077820 */ /* 0x000fe20000400000 */
[--C-:B------:R-:W-:Y:S01]  /*3cd0*/  FADD R12, R12, -R79.reuse ;  /* 0x8000004f0c0c7221 */ /* 0x100fe20000000000 */
[----:B------:R-:W1:Y:S01]  /*3ce0*/  MUFU.EX2 R4, R4 ;  /* 0x0000000400047308 */ /* 0x000e620000000800 */
[----:B------:R-:W-:Y:S01]  /*3cf0*/  FMUL R10, R10, 1.4426950216293334961 ;  /* 0x3fb8aa3b0a0a7820 */ /* 0x000fe20000400000 */
[----:B------:R-:W-:Y:S01]  /*3d00*/  FMUL R8, R11, 1.4426950216293334961 ;  /* 0x3fb8aa3b0b087820 */ /* 0x000fe20000400000 */
[----:B------:R-:W-:Y:S01]  /*3d10*/  FMUL R12, R12, 1.4426950216293334961 ;  /* 0x3fb8aa3b0c0c7820 */ /* 0x000fe20000400000 */
[--C-:B------:R-:W-:Y:S01]  /*3d20*/  FADD R13, R13, -R79.reuse ;  /* 0x8000004f0d0d7221 */ /* 0x100fe20000000000 */
[--C-:B------:R-:W-:Y:S01]  /*3d30*/  FADD R14, R14, -R79.reuse ;  /* 0x8000004f0e0e7221 */ /* 0x100fe20000000000 */
[--C-:B------:R-:W-:Y:S01]  /*3d40*/  FADD R15, R15, -R79.reuse ;  /* 0x8000004f0f0f7221 */ /* 0x100fe20000000000 */
[--C-:B------:R-:W-:Y:S01]  /*3d50*/  FADD R16, R16, -R79.reuse ;  /* 0x8000004f10107221 */ /* 0x100fe20000000000 */
[----:B------:R-:W2:Y:S01]  /*3d60*/  MUFU.EX2 R5, R5 ;  /* 0x0000000500057308 */ /* 0x000ea20000000800 */
[----:B------:R-:W-:Y:S01]  /*3d70*/  FMUL R13, R13, 1.4426950216293334961 ;  /* 0x3fb8aa3b0d0d7820 */ /* 0x000fe20000400000 */
[----:B------:R-:W-:Y:S01]  /*3d80*/  FMUL R9, R14, 1.4426950216293334961 ;  /* 0x3fb8aa3b0e097820 */ /* 0x000fe20000400000 */
[----:B------:R-:W-:Y:S01]  /*3d90*/  FMUL R17, R15, 1.4426950216293334961 ;  /* 0x3fb8aa3b0f117820 */ /* 0x000fe20000400000 */
[--C-:B------:R-:W-:Y:S01]  /*3da0*/  FADD R18, R18, -R79.reuse ;  /* 0x8000004f12127221 */ /* 0x100fe20000000000 */
[----:B------:R-:W-:Y:S01]  /*3db0*/  FMUL R16, R16, 1.4426950216293334961 ;  /* 0x3fb8aa3b10107820 */ /* 0x000fe20000400000 */
[----:B------:R-:W-:Y:S01]  /*3dc0*/  FADD R106, R106, -R79 ;  /* 0x8000004f6a6a7221 */ /* 0x000fe20000000000 */
[----:B------:R-:W-:Y:S01]  /*3dd0*/  IMAD.U32 R14, R101, -0x80000000, RZ ;  /* 0x80000000650e7824 */ /* 0x000fe200078e00ff */
[----:B------:R1:W3:Y:S01]  /*3de0*/  MUFU.EX2 R124, R104 ;  /* 0x00000068007c7308 */ /* 0x0002e20000000800 */
[----:B------:R-:W-:Y:S01]  /*3df0*/  FMUL R15, R18, 1.4426950216293334961 ;  /* 0x3fb8aa3b120f7820 */ /* 0x000fe20000400000 */
[----:B------:R-:W-:Y:S01]  /*3e00*/  FMUL R106, R106, 1.4426950216293334961 ;  /* 0x3fb8aa3b6a6a7820 */ /* 0x000fe20000400000 */
[----:B------:R-:W-:Y:S06]  /*3e10*/  BAR.SYNC.DEFER_BLOCKING 0x0 ;  /* 0x0000000000007b1d */ /* 0x000fec0000010000 */
[----:B------:R-:W4:Y:S01]  /*3e20*/  MUFU.EX2 R6, R6 ;  /* 0x0000000600067308 */ /* 0x000f220000000800 */
[----:B-1----:R-:W-:-:S04]  /*3e30*/  FADD R104, R121, R4 ;  /* 0x0000000479687221 */ /* 0x002fc80000000000 */
[----:B--2---:R-:W-:-:S03]  /*3e40*/  FADD R11, R5, R104 ;  /* 0x00000068050b7221 */ /* 0x004fc60000000000 */
[----:B------:R-:W1:Y:S01]  /*3e50*/  MUFU.EX2 R119, R119 ;  /* 0x0000007700777308 */ /* 0x000e620000000800 */
[----:B---3--:R-:W-:-:S07]  /*3e60*/  FADD R11, R124, R11 ;  /* 0x0000000b7c0b7221 */ /* 0x008fce0000000000 */
[----:B------:R-:W2:Y:S08]  /*3e70*/  MUFU.EX2 R7, R7 ;  /* 0x0000000700077308 */ /* 0x000eb00000000800 */
[----:B------:R4:W3:Y:S08]  /*3e80*/  MUFU.EX2 R122, R10 ;  /* 0x0000000a007a7308 */ /* 0x0008f00000000800 */
[----:B------:R-:W5:Y:S01]  /*3e90*/  MUFU.EX2 R8, R8 ;  /* 0x0000000800087308 */ /* 0x000f620000000800 */
[----:B----4-:R-:W-:-:S04]  /*3ea0*/  FADD R10, R6, R11 ;  /* 0x0000000b060a7221 */ /* 0x010fc80000000000 */
[----:B-1----:R-:W-:-:S03]  /*3eb0*/  FADD R10, R119, R10 ;  /* 0x0000000a770a7221 */ /* 0x002fc60000000000 */
[----:B------:R-:W1:Y:S01]  /*3ec0*/  MUFU.EX2 R19, R12 ;  /* 0x0000000c00137308 */ /* 0x000e620000000800 */
[----:B--2---:R-:W-:-:S04]  /*3ed0*/  FADD R11, R7, R10 ;  /* 0x0000000a070b7221 */ /* 0x004fc80000000000 */
[----:B---3--:R-:W-:-:S03]  /*3ee0*/  FADD R11, R122, R11 ;  /* 0x0000000b7a0b7221 */ /* 0x008fc60000000000 */
[----:B------:R2:W3:Y:S01]  /*3ef0*/  MUFU.EX2 R120, R13 ;  /* 0x0000000d00787308 */ /* 0x0004e20000000800 */
[----:B-----5:R-:W-:-:S07]  /*3f00*/  FADD R10, R8, R11 ;  /* 0x0000000b080a7221 */ /* 0x020fce0000000000 */
[----:B------:R-:W4:Y:S01]  /*3f10*/  MUFU.EX2 R9, R9 ;  /* 0x0000000900097308 */ /* 0x000f220000000800 */
[----:B-1----:R-:W-:Y:S01]  /*3f20*/  FADD R11, R19, R10 ;  /* 0x0000000a130b7221 */ /* 0x002fe20000000000 */
[----:B--2---:R-:W-:-:S06]  /*3f30*/  IMAD.WIDE R12, R83, 0x2, R102 ;  /* 0x00000002530c7825 */ /* 0x004fcc00078e0266 */
[----:B------:R-:W1:Y:S01]  /*3f40*/  MUFU.EX2 R17, R17 ;  /* 0x0000001100117308 */ /* 0x000e620000000800 */
[----:B---3--:R-:W-:-:S07]  /*3f50*/  FADD R10, R120, R11 ;  /* 0x0000000b780a7221 */ /* 0x008fce0000000000 */
[----:B------:R-:W2:Y:S01]  /*3f60*/  MUFU.EX2 R118, R16 ;  /* 0x0000001000767308 */ /* 0x000ea20000000800 */
[----:B----4-:R-:W-:-:S07]  /*3f70*/  FADD R10, R9, R10 ;  /* 0x0000000a090a7221 */ /* 0x010fce0000000000 */
[----:B------:R-:W3:Y:S01]  /*3f80*/  MUFU.EX2 R15, R15 ;  /* 0x0000000f000f7308 */ /* 0x000ee20000000800 */
[----:B-1----:R-:W-:-:S07]  /*3f90*/  FADD R11, R17, R10 ;  /* 0x0000000a110b7221 */ /* 0x002fce0000000000 */
[----:B------:R-:W1:Y:S01]  /*3fa0*/  MUFU.EX2 R116, R106 ;  /* 0x0000006a00747308 */ /* 0x000e620000000800 */
[----:B--2---:R-:W-:-:S04]  /*3fb0*/  FADD R10, R118, R11 ;  /* 0x0000000b760a7221 */ /* 0x004fc80000000000 */
[----:B---3--:R-:W-:-:S04]  /*3fc0*/  FADD R11, R15, R10 ;  /* 0x0000000a0f0b7221 */ /* 0x008fc80000000000 */
[----:B-1----:R-:W-:-:S05]  /*3fd0*/  FADD R11, R116, R11 ;  /* 0x0000000b740b7221 */ /* 0x002fca0000000000 */
[----:B------:R-:W1:Y:S02]  /*3fe0*/  SHFL.BFLY PT, R10, R11, 0x10, 0x1f ;  /* 0x0e001f000b0a7f89 */ /* 0x000e6400000e0000 */
[----:B-1----:R-:W-:-:S05]  /*3ff0*/  FADD R105, R11, R10 ;  /* 0x0000000a0b697221 */ /* 0x002fca0000000000 */
[----:B------:R-:W-:Y:S01]  /*4000*/  @!P2 STS [R44+UR9+0x4000], R105 ;  /* 0x004000692c00a988 */ /* 0x000fe20008000809 */
[----:B------:R-:W-:Y:S06]  /*4010*/  BAR.SYNC.DEFER_BLOCKING 0x0 ;  /* 0x0000000000007b1d */ /* 0x000fec0000010000 */
[----:B------:R-:W1:Y:S04]  /*4020*/  @!P3 LDS R85, [R45+0x4000] ;  /* 0x004000002d55b984 */ /* 0x000e680000000800 */
[----:B-1----:R-:W1:Y:S02]  /*4030*/  SHFL.BFLY PT, R10, R85, 0x1, 0x1f ;  /* 0x0c201f00550a7f89 */ /* 0x002e6400000e0000 */
[----:B-1----:R-:W-:-:S05]  /*4040*/  FADD R10, R85, R10 ;  /* 0x0000000a550a7221 */ /* 0x002fca0000000000 */
[----:B------:R1:W-:Y:S01]  /*4050*/  @P4 STS [R45+0x4000], R10 ;  /* 0x0040000a2d004388 */ /* 0x0003e20000000800 */
[----:B------:R-:W-:Y:S06]  /*4060*/  BAR.SYNC.DEFER_BLOCKING 0x0 ;  /* 0x0000000000007b1d */ /* 0x000fec0000010000 */
[----:B------:R1:W2:Y:S01]  /*4070*/  LDS R101, [R29+UR9+0x4000] ;  /* 0x004000091d657984 */ /* 0x0002a20008000800 */
[----:B------:R-:W3:Y:S02]  /*4080*/  SYNCS.PHASECHK.TRANS64.TRYWAIT P1, [UR13], R14 ;  /* 0x0000000eff0075a7 */ /* 0x000ee4000802110d */
[----:B-123--:R-:W-:Y:S05]  /*4090*/  @!P1 BRA `(.L_x_15) ;  /* 0x00000018007c9947 */ /* 0x00efea0003800000 */
.L_x_24:
[C---:B------:R-:W-:Y:S01]  /*40a0*/  IMAD.WIDE R108, R83.reuse, 0x2, R92 ;  /* 0x00000002536c7825 */ /* 0x040fe200078e025c */
[----:B------:R-:W2:Y:S03]  /*40b0*/  LDG.E.U16 R12, desc[UR28][R12.64] ;  /* 0x0000001c0c0c7981 */ /* 0x000ea6000c1e1500 */
[C---:B------:R-:W-:Y:S01]  /*40c0*/  IMAD.WIDE R104, R83.reuse, 0x2, R88 ;  /* 0x0000000253687825 */ /* 0x040fe200078e0258 */
[----:B------:R1:W3:Y:S03]  /*40d0*/  LDG.E.U16 R16, desc[UR28][R108.64] ;  /* 0x0000001c6c107981 */ /* 0x0002e6000c1e1500 */
[C---:B------:R-:W-:Y:S01]  /*40e0*/  IMAD.WIDE R10, R83.reuse, 0x2, R76 ;  /* 0x00000002530a7825 */ /* 0x040fe200078e024c */
[----:B------:R-:W4:Y:S03]  /*40f0*/  LDG.E.U16 R18, desc[UR28][R104.64] ;  /* 0x0000001c68127981 */ /* 0x000f26000c1e1500 */
[C---:B------:R-:W-:Y:S01]  /*4100*/  IMAD.WIDE R112, R83.reuse, 0x2, R66 ;  /* 0x0000000253707825 */ /* 0x040fe200078e0242 */
[----:B------:R-:W5:Y:S03]  /*4110*/  LDG.E.U16 R14, desc[UR28][R110.64] ;  /* 0x0000001c6e0e7981 */ /* 0x000f66000c1e1500 */
[----:B-1----:R-:W-:-:S02]  /*4120*/  IMAD.WIDE R108, R83, 0x2, R98 ;  /* 0x00000002536c7825 */ /* 0x002fc400078e0262 */
[----:B------:R-:W5:Y:S04]  /*4130*/  LDG.E.U16 R112, desc[UR28][R112.64] ;  /* 0x0000001c70707981 */ /* 0x000f68000c1e1500 */
[----:B------:R1:W5:Y:S01]  /*4140*/  LDG.E.U16 R104, desc[UR28][R10.64] ;  /* 0x0000001c0a687981 */ /* 0x000362000c1e1500 */
[----:B------:R-:W-:-:S03]  /*4150*/  IMAD.WIDE R106, R83, 0x2, R70 ;  /* 0x00000002536a7825 */ /* 0x000fc600078e0246 */
[----:B------:R0:W5:Y:S01]  /*4160*/  LDG.E.U16 R13, desc[UR28][R108.64] ;  /* 0x0000001c6c0d7981 */ /* 0x000162000c1e1500 */
[----:B------:R-:W-:-:S03]  /*4170*/  IMAD.WIDE R114, R83, 0x2, R62 ;  /* 0x0000000253727825 */ /* 0x000fc600078e023e */
[----:B------:R-:W5:Y:S01]  /*4180*/  LDG.E.U16 R106, desc[UR28][R106.64] ;  /* 0x0000001c6a6a7981 */ /* 0x000f62000c1e1500 */
[----:B-1----:R-:W-:-:S03]  /*4190*/  IMAD.WIDE R10, R83, 0x2, R86 ;  /* 0x00000002530a7825 */ /* 0x002fc600078e0256 */
[----:B------:R-:W5:Y:S01]  /*41a0*/  LDG.E.U16 R114, desc[UR28][R114.64] ;  /* 0x0000001c72727981 */ /* 0x000f62000c1e1500 */
[----:B------:R-:W-:-:S03]  /*41b0*/  IMAD.WIDE R110, R83, 0x2, R94 ;  /* 0x00000002536e7825 */ /* 0x000fc600078e025e */
[----:B------:R1:W5:Y:S01]  /*41c0*/  LDG.E.U16 R113, desc[UR28][R10.64] ;  /* 0x0000001c0a717981 */ /* 0x000362000c1e1500 */
[----:B0-----:R-:W-:-:S03]  /*41d0*/  IMAD.WIDE R108, R83, 0x2, R90 ;  /* 0x00000002536c7825 */ /* 0x001fc600078e025a */
[----:B------:R0:W5:Y:S04]  /*41e0*/  LDG.E.U16 R105, desc[UR28][R110.64] ;  /* 0x0000001c6e697981 */ /* 0x000168000c1e1500 */
[----:B------:R0:W5:Y:S01]  /*41f0*/  LDG.E.U16 R107, desc[UR28][R108.64] ;  /* 0x0000001c6c6b7981 */ /* 0x000162000c1e1500 */
[----:B-1----:R-:W-:-:S04]  /*4200*/  IMAD.WIDE R10, R83, 0x2, R74 ;  /* 0x00000002530a7825 */ /* 0x002fc800078e024a */
[C---:B0-----:R-:W-:Y:S01]  /*4210*/  IMAD.WIDE R110, R83.reuse, 0x2, R60 ;  /* 0x00000002536e7825 */ /* 0x041fe200078e023c */
[----:B------:R0:W5:Y:S03]  /*4220*/  LDG.E.U16 R115, desc[UR28][R10.64] ;  /* 0x0000001c0a737981 */ /* 0x000166000c1e1500 */
[C---:B------:R-:W-:Y:S02]  /*4230*/  IMAD.WIDE R108, R83.reuse, 0x2, R64 ;  /* 0x00000002536c7825 */ /* 0x040fe400078e0240 */
[----:B------:R-:W5:Y:S04]  /*4240*/  LDG.E.U16 R111, desc[UR28][R110.64] ;  /* 0x0000001c6e6f7981 */ /* 0x000f68000c1e1500 */
[----:B------:R-:W5:Y:S01]  /*4250*/  LDG.E.U16 R109, desc[UR28][R108.64] ;  /* 0x0000001c6c6d7981 */ /* 0x000f62000c1e1500 */
[----:B0-----:R-:W-:-:S05]  /*4260*/  IMAD.WIDE R10, R83, 0x2, R68 ;  /* 0x00000002530a7825 */ /* 0x001fca00078e0244 */
[----:B------:R0:W5:Y:S01]  /*4270*/  LDG.E.U16 R117, desc[UR28][R10.64] ;  /* 0x0000001c0a757981 */ /* 0x000162000c1e1500 */
[----:B------:R-:W-:Y:S02]  /*4280*/  F2FP.F16.F32.PACK_AB R4, R4, R121 ;  /* 0x000000790404723e */ /* 0x000fe400000000ff */
[----:B------:R-:W-:Y:S02]  /*4290*/  F2FP.F16.F32.PACK_AB R5, R124, R5 ;  /* 0x000000057c05723e */ /* 0x000fe400000000ff */
[----:B------:R-:W-:Y:S02]  /*42a0*/  F2FP.F16.F32.PACK_AB R6, R119, R6 ;  /* 0x000000067706723e */ /* 0x000fe400000000ff */
[----:B------:R-:W-:Y:S02]  /*42b0*/  F2FP.F16.F32.PACK_AB R7, R122, R7 ;  /* 0x000000077a07723e */ /* 0x000fe400000000ff */
[----:B------:R-:W-:Y:S02]  /*42c0*/  F2FP.F16.F32.PACK_AB R8, R19, R8 ;  /* 0x000000081308723e */ /* 0x000fe400000000ff */
[----:B------:R-:W-:-:S02]  /*42d0*/  F2FP.F16.F32.PACK_AB R9, R9, R120 ;  /* 0x000000780909723e */ /* 0x000fc400000000ff */
[----:B0-----:R-:W-:Y:S02]  /*42e0*/  F2FP.F16.F32.PACK_AB R10, R118, R17 ;  /* 0x00000011760a723e */ /* 0x001fe400000000ff */
[----:B------:R-:W-:Y:S01]  /*42f0*/  F2FP.F16.F32.PACK_AB R11, R116, R15 ;  /* 0x0000000f740b723e */ /* 0x000fe200000000ff */
[----:B------:R-:W-:-:S03]  /*4300*/  FADD R100, -R79, R100 ;  /* 0x000000644f647221 */ /* 0x000fc60000000100 */
[----:B------:R-:W-:Y:S01]  /*4310*/  STTM.16dp32bit_t0_t15.x8 tmem[UR19], R4 ;  /* 0x00000004000079ed */ /* 0x000fe20008980013 */
[----:B------:R-:W-:Y:S01]  /*4320*/  STTM.16dp32bit_t16_t31.x8 tmem[UR19+0x8], R4 ;  /* 0x00000804000079ed */ /* 0x000fe200089a0013 */
[----:B------:R-:W-:-:S06]  /*4330*/  FMUL R100, R100, 1.4426950216293334961 ;  /* 0x3fb8aa3b64647820 */ /* 0x000fcc0000400000 */
[----:B------:R-:W0:Y:S01]  /*4340*/  MUFU.EX2 R100, R100 ;  /* 0x0000006400647308 */ /* 0x000e220000000800 */
[----:B------:R-:W-:Y:S01]  /*4350*/  ULEA UR13, UR21, UR9, 0x3 ;  /* 0x00000009150d7291 */ /* 0x000fe2000f8e18ff */
[----:B------:R-:W-:-:S03]  /*4360*/  UMOV UR4, UR5 ;  /* 0x0000000500047c82 */ /* 0x000fc60008000000 */
[----:B------:R-:W-:Y:S01]  /*4370*/  UIADD3 UR13, UPT, UPT, UR13, 0x8000, URZ ;  /* 0x000080000d0d7890 */ /* 0x000fe2000fffe0ff */
[----:B--2---:R-:W-:Y:S04]  /*4380*/  STS.U16 [R3+UR9+0x6000], R12 ;  /* 0x0060000c03007988 */ /* 0x004fe80008000409 */
[----:B---3--:R-:W-:Y:S04]  /*4390*/  STS.U16 [R3+UR9+0x6800], R16 ;  /* 0x0068001003007988 */ /* 0x008fe80008000409 */
[----:B----4-:R-:W-:Y:S04]  /*43a0*/  STS.U16 [R3+UR9+0x6c00], R18 ;  /* 0x006c001203007988 */ /* 0x010fe80008000409 */
[----:B-----5:R-:W-:Y:S04]  /*43b0*/  STS.U16 [R3+UR9+0x6400], R14 ;  /* 0x0064000e03007988 */ /* 0x020fe80008000409 */
[----:B------:R-:W-:Y:S04]  /*43c0*/  STS.U16 [R3+UR9+0x7800], R112 ;  /* 0x0078007003007988 */ /* 0x000fe80008000409 */
[----:B------:R-:W-:Y:S04]  /*43d0*/  STS.U16 [R3+UR9+0x7000], R104 ;  /* 0x0070006803007988 */ /* 0x000fe80008000409 */
[----:B------:R-:W-:Y:S04]  /*43e0*/  STS.U16 [R3+UR9+0x7400], R106 ;  /* 0x0074006a03007988 */ /* 0x000fe80008000409 */
[----:B------:R-:W-:Y:S04]  /*43f0*/  STS.U16 [R3+UR9+0x7c00], R114 ;  /* 0x007c007203007988 */ /* 0x000fe80008000409 */
        /* <DEDUP_REMOVED lines=8> */
[----:B------:R-:W3:Y:S02]  /*4480*/  FENCE.VIEW.ASYNC.T ;  /* 0x00000000000073c6 */ /* 0x000ee40000000200 */
[----:B---3--:R-:W-:Y:S06]  /*4490*/  BAR.SYNC.DEFER_BLOCKING 0x0 ;  /* 0x0000000000007b1d */ /* 0x008fec0000010000 */
[----:B-1----:R-:W-:Y:S01]  /*44a0*/  LDTM.16dp32bit_t0_t15.x16 R4, tmem[UR12] ;  /* 0x0000000c000479ee */ /* 0x002fe20008a00000 */
[----:B------:R-:W0:Y:S01]  /*44b0*/  LDTM.16dp32bit_t16_t31.x16 R4, tmem[UR12+0x10] ;  /* 0x0000100c000479ee */ /* 0x000e220008a20000 */
[----:B------:R-:W-:Y:S01]  /*44c0*/  NOP ;  /* 0x0000000000007918 */ /* 0x000fe20000000000 */
[C---:B0-----:R-:W-:Y:S01]  /*44d0*/  FMUL R4, R100.reuse, R4 ;  /* 0x0000000464047220 */ /* 0x041fe20000400000 */
        /* <DEDUP_REMOVED lines=16> */
[----:B------:R2:W-:Y:S01]  /*45e0*/  STTM.16dp32bit_t16_t31.x16 tmem[UR12+0x10], R4 ;  /* 0x00001004000079ed */ /* 0x0005e20008a2000c */
[----:B------:R-:W0:Y:S02]  /*45f0*/  FENCE.VIEW.ASYNC.T ;  /* 0x00000000000073c6 */ /* 0x000e240000000200 */
[----:B0-----:R-:W-:Y:S06]  /*4600*/  BAR.SYNC.DEFER_BLOCKING 0x0 ;  /* 0x0000000000007b1d */ /* 0x001fec0000010000 */
[----:B------:R0:W-:Y:S06]  /*4610*/  MEMBAR.ALL.CTA ;  /* 0x0000000000007992 */ /* 0x0001ec0000008000 */
[----:B0-----:R-:W0:Y:S02]  /*4620*/  FENCE.VIEW.ASYNC.S ;  /* 0x00000000000073c6 */ /* 0x001e240000000000 */
[----:B0-----:R-:W-:Y:S06]  /*4630*/  BAR.SYNC.DEFER_BLOCKING 0x0 ;  /* 0x0000000000007b1d */ /* 0x001fec0000010000 */
[----:B------:R-:W-:Y:S05]  /*4640*/  BRA.U UP1, `(.L_x_16) ;  /* 0x0000000101547547 */ /* 0x000fea000b800000 */
[----:B------:R-:W-:Y:S02]  /*4650*/  UIADD3 UR23, UPT, UPT, UR10, 0x48, URZ ;  /* 0x000000480a177890 */ /* 0x000fe4000fffe0ff */
[----:B------:R-:W-:Y:S02]  /*4660*/  UIADD3 UR25, UPT, UPT, UR10, 0x50, URZ ;  /* 0x000000500a197890 */ /* 0x000fe4000fffe0ff */
        /* <DEDUP_REMOVED lines=19> */
.L_x_16:
[----:B------:R-:W-:Y:S01]  /*47a0*/  ISETP.GE.U32.AND P1, PT, R80, R21, PT ;  /* 0x000000155000720c */ /* 0x000fe20003f26070 */
[----:B------:R-:W-:Y:S01]  /*47b0*/  UIADD3 UR21, UPT, UPT, UR21, 0x1, URZ ;  /* 0x0000000115157890 */ /* 0x000fe2000fffe0ff */
[----:B------:R-:W-:Y:S01]  /*47c0*/  FFMA R78, R100, R78, R101 ;  /* 0x0000004e644e7223 */ /* 0x000fe20000000065 */
[----:B------:R-:W-:Y:S01]  /*47d0*/  VIADD R83, R83, UR20 ;  /* 0x0000001453537c36 */ /* 0x000fe20008000000 */
[----:B------:R-:W-:Y:S01]  /*47e0*/  ISETP.GE.U32.AND.EX P1, PT, R82, RZ, PT, P1 ;  /* 0x000000ff5200720c */ /* 0x000fe20003f26110 */
[----:B------:R-:W-:Y:S01]  /*47f0*/  UISETP.GT.AND UP2, UPT, UR21, 0x1, UPT ;  /* 0x000000011500788c */ /* 0x000fe2000bf44270 */
[----:B------:R-:W-:Y:S02]  /*4800*/  IMAD.U32 R101, RZ, RZ, UR4 ;  /* 0x00000004ff657e24 */ /* 0x000fe4000f8e00ff */
[----:B------:R-:W-:Y:S01]  /*4810*/  IMAD.IADD R81, R73, 0x1, R81 ;  /* 0x0000000149517824 */ /* 0x000fe200078e0251 */
[----:B0-----:R-:W-:Y:S01]  /*4820*/  USEL UR5, URZ, 0x1, !UP2 ;  /* 0x00000001ff057887 */ /* 0x001fe2000d000000 */
[----:B--2---:R-:W-:Y:S01]  /*4830*/  IMAD.MOV.U32 R105, RZ, RZ, R80 ;  /* 0x000000ffff697224 */ /* 0x004fe200078e0050 */
[----:B------:R-:W-:Y:S01]  /*4840*/  USEL UR21, UR21, URZ, !UP2 ;  /* 0x000000ff15157287 */ /* 0x000fe2000d000000 */
[----:B------:R-:W-:Y:S01]  /*4850*/  IMAD.MOV.U32 R104, RZ, RZ, R82 ;  /* 0x000000ffff687224 */ /* 0x000fe200078e0052 */
[----:B------:R-:W-:Y:S01]  /*4860*/  ULOP3.LUT UR5, UR4, UR5, URZ, 0x3c, !UPT ;  /* 0x0000000504057292 */ /* 0x000fe2000f8e3cff */
[----:B------:R-:W-:-:S03]  /*4870*/  IMAD.MOV.U32 R100, RZ, RZ, R79 ;  /* 0x000000ffff647224 */ /* 0x000fc600078e004f */
[----:B------:R-:W-:Y:S08]  /*4880*/  @!P1 BRA `(.L_x_17) ;  /* 0xffffffe400c09947 */ /* 0x000ff0000383ffff */
.L_x_12:
[----:B------:R-:W-:Y:S01]  /*4890*/  ISETP.GE.AND P3, PT, R26, 0x1, PT ;  /* 0x000000011a00780c */ /* 0x000fe20003f66270 */
[----:B0-2---:R-:W-:Y:S02]  /*48a0*/  IMAD.SHL.U32 R4, R0, 0x20, RZ ;  /* 0x0000002000047824 */ /* 0x005fe400078e00ff */
[----:B------:R-:W-:Y:S01]  /*48b0*/  FMUL R3, R78, 8388608 ;  /* 0x4b0000004e037820 */ /* 0x000fe20000400000 */
[C---:B------:R-:W-:Y:S01]  /*48c0*/  IMAD.SHL.U32 R21, R0.reuse, 0x10, RZ ;  /* 0x0000001000157824 */ /* 0x040fe200078e00ff */
[--C-:B------:R-:W-:Y:S01]  /*48d0*/  SHF.R.S32.HI R22, RZ, 0x5, R0.reuse ;  /* 0x00000005ff167819 */ /* 0x100fe20000011400 */
[----:B------:R-:W-:Y:S01]  /*48e0*/  IMAD.SHL.U32 R20, R0, 0x4, RZ ;  /* 0x0000000400147824 */ /* 0x000fe200078e00ff */
[----:B------:R-:W-:Y:S02]  /*48f0*/  FSETP.GEU.AND P2, PT, R78, 1.175494350822287508e-38, PT ;  /* 0x008000004e00780b */ /* 0x000fe40003f4e000 */
[----:B------:R-:W-:Y:S02]  /*4900*/  LOP3.LUT R4, R4, 0x300, RZ, 0xc0, !PT ;  /* 0x0000030004047812 */ /* 0x000fe400078ec0ff */
[----:B------:R-:W-:-:S02]  /*4910*/  SHF.R.S32.HI R24, RZ, 0x2, R0 ;  /* 0x00000002ff187819 */ /* 0x000fc40000011400 */
[----:B------:R-:W-:Y:S02]  /*4920*/  FSETP.GT.AND P1, PT, |R78|, 8.50705917302346158658e+37, PT ;  /* 0x7e8000004e00780b */ /* 0x000fe40003f24200 */
[----:B------:R-:W-:Y:S02]  /*4930*/  SGXT R22, R22, 0x1 ;  /* 0x000000011616781a */ /* 0x000fe40000000200 */
[----:B------:R-:W-:Y:S02]  /*4940*/  FSEL R27, R3, R78, !P2 ;  /* 0x0000004e031b7208 */ /* 0x000fe40005000000 */
[----:B------:R-:W-:Y:S01]  /*4950*/  LOP3.LUT R23, R4, 0x870, R21, 0xf8, !PT ;  /* 0x0000087004177812 */ /* 0x000fe200078ef815 */
[----:B------:R-:W-:Y:S06]  /*4960*/  @!P3 BRA `(.L_x_18) ;  /* 0x000000000010b947 */ /* 0x000fec0003800000 */
[----:B------:R-:W-:-:S06]  /*4970*/  USHF.L.U32 UR4, UR4, 0x1f, URZ ;  /* 0x0000001f04047899 */ /* 0x000fcc00080006ff */
[----:B------:R-:W-:-:S04]  /*4980*/  IMAD.U32 R3, RZ, RZ, UR4 ;  /* 0x00000004ff037e24 */ /* 0x000fc8000f8e00ff */
[----:B------:R-:W0:Y:S02]  /*4990*/  SYNCS.PHASECHK.TRANS64.TRYWAIT P3, [UR13], R3 ;  /* 0x00000003ff0075a7 */ /* 0x000e24000806110d */
[----:B0-----:R-:W-:Y:S05]  /*49a0*/  @!P3 BRA `(.L_x_19) ;  /* 0x000000100044b947 */ /* 0x001fea0003800000 */
.L_x_18:
[----:B------:R-:W-:Y:S01]  /*49b0*/  BAR.SYNC.DEFER_BLOCKING 0x0 ;  /* 0x0000000000007b1d */ /* 0x000fe20000010000 */
[----:B------:R-:W-:Y:S01]  /*49c0*/  LOP3.LUT R25, R21, 0x30, RZ, 0xc0, !PT ;  /* 0x0000003015197812 */ /* 0x000fe200078ec0ff */
[----:B------:R-:W-:Y:S01]  /*49d0*/  VIADD R3, R27, 0xc0cafb0d ;  /* 0xc0cafb0d1b037836 */ /* 0x000fe20000000000 */
[C---:B------:R-:W-:Y:S01]  /*49e0*/  FSETP.GEU.AND P3, PT, |R78|.reuse, 1.175494350822287508e-38, PT ;  /* 0x008000004e00780b */ /* 0x040fe20003f6e200 */
[----:B------:R-:W-:Y:S01]  /*49f0*/  @P1 FMUL R78, R78, 0.25 ;  /* 0x3e8000004e4e1820 */ /* 0x000fe20000400000 */
[----:B------:R-:W-:Y:S01]  /*4a00*/  LOP3.LUT R26, R25, 0x3c0, R20, 0xf8, !PT ;  /* 0x000003c0191a7812 */ /* 0x000fe200078ef814 */
[----:B------:R-:W-:Y:S01]  /*4a10*/  IMAD.MOV.U32 R28, RZ, RZ, 0x3dc6b27f ;  /* 0x3dc6b27fff1c7424 */ /* 0x000fe200078e00ff */
[----:B------:R-:W-:Y:S01]  /*4a20*/  LOP3.LUT R20, R3, 0xff800000, RZ, 0xc0, !PT ;  /* 0xff80000003147812 */ /* 0x000fe200078ec0ff */
[----:B------:R-:W0:Y:S01]  /*4a30*/  LDC R30, c[0x0][0x3e8] ;  /* 0x0000fa00ff1e7b82 */ /* 0x000e220000000800 */
[----:B------:R-:W-:Y:S01]  /*4a40*/  SGXT R21, R24, 0x1 ;  /* 0x000000011815781a */ /* 0x000fe20000000200 */
[----:B------:R-:W1:Y:S01]  /*4a50*/  LDCU.64 UR4, c[0x0][0x3e0] ;  /* 0x00007c00ff0477ac */ /* 0x000e620008000a00 */
[----:B------:R-:W-:Y:S01]  /*4a60*/  LOP3.LUT R24, R23, 0x1040, R22, 0x78, !PT ;  /* 0x0000104017187812 */ /* 0x000fe200078e7816 */
[----:B------:R-:W-:Y:S01]  /*4a70*/  IMAD.IADD R3, R27, 0x1, -R20 ;  /* 0x000000011b037824 */ /* 0x000fe200078e0a14 */
[----:B------:R-:W-:Y:S01]  /*4a80*/  LOP3.LUT R26, R26, 0x1040, R21, 0x78, !PT ;  /* 0x000010401a1a7812 */ /* 0x000fe200078e7815 */
[----:B------:R-:W-:Y:S01]  /*4a90*/  IMAD.SHL.U32 R23, R0, 0x2, RZ ;  /* 0x0000000200177824 */ /* 0x000fe200078e00ff */
[----:B------:R-:W-:Y:S01]  /*4aa0*/  I2FP.F32.S32 R20, R20 ;  /* 0x0000001400147245 */ /* 0x000fe20000201400 */
[----:B------:R-:W-:Y:S01]  /*4ab0*/  FADD R21, R3, -1 ;  /* 0xbf80000003157421 */ /* 0x000fe20000000000 */
[----:B------:R-:W-:Y:S01]  /*4ac0*/  @!P3 FMUL R78, R78, 16777216 ;  /* 0x4b8000004e4eb820 */ /* 0x000fe20000400000 */
[C---:B------:R-:W-:Y:S01]  /*4ad0*/  IMAD.SHL.U32 R22, R0.reuse, 0x80, RZ ;  /* 0x0000008000167824 */ /* 0x040fe200078e00ff */
[----:B------:R-:W-:Y:S01]  /*4ae0*/  LOP3.LUT R3, R23, 0x80, RZ, 0xc0, !PT ;  /* 0x0000008017037812 */ /* 0x000fe200078ec0ff */
[----:B------:R-:W2:Y:S01]  /*4af0*/  LDC.64 R32, c[0x0][0x398] ;  /* 0x0000e600ff207b82 */ /* 0x000ea20000000a00 */
[----:B------:R-:W-:-:S02]  /*4b00*/  ISETP.GE.U32.AND P4, PT, R0, 0x20, PT ;  /* 0x000000200000780c */ /* 0x000fc40003f86070 */
[----:B------:R-:W-:Y:S02]  /*4b10*/  IADD3 R24, PT, PT, R24, UR9, R3 ;  /* 0x0000000918187c10 */ /* 0x000fe4000fffe003 */
[----:B------:R-:W3:Y:S01]  /*4b20*/  MUFU.RCP R3, R78 ;  /* 0x0000004e00037308 */ /* 0x000ee20000001000 */
[----:B------:R-:W-:Y:S01]  /*4b30*/  LOP3.LUT R23, R22, 0x400, RZ, 0xc0, !PT ;  /* 0x0000040016177812 */ /* 0x000fe200078ec0ff */
[C---:B------:R-:W-:Y:S01]  /*4b40*/  FFMA.FTZ R22, R21.reuse, R28, -0.16845393180847167969 ;  /* 0xbe2c7f3015167423 */ /* 0x040fe2000001001c */
[----:B------:R-:W4:Y:S02]  /*4b50*/  @!P0 SYNCS.CCTL.IV [UR9+0x8000] ;  /* 0x00800000ff0089b1 */ /* 0x000f240008000009 */
[----:B----4-:R-:W-:Y:S01]  /*4b60*/  BAR.SYNC.DEFER_BLOCKING 0x0 ;  /* 0x0000000000007b1d */ /* 0x010fe20000010000 */
[----:B------:R-:W-:Y:S01]  /*4b70*/  IADD3 R26, PT, PT, R26, UR9, R23 ;  /* 0x000000091a1a7c10 */ /* 0x000fe2000fffe017 */
[----:B------:R-:W-:Y:S01]  /*4b80*/  FFMA.FTZ R22, R21, R22, 0.1716887056827545166 ;  /* 0x3e2fcf2a15167423 */ /* 0x000fe20000010016 */
[----:B-1----:R-:W-:-:S03]  /*4b90*/  UIMAD UR4, UR8, UR4, URZ ;  /* 0x00000004080472a4 */ /* 0x002fc6000f8e02ff */
[C---:B------:R-:W-:Y:S01]  /*4ba0*/  FFMA.FTZ R22, R21.reuse, R22, -0.17900948226451873779 ;  /* 0xbe374e4315167423 */ /* 0x040fe20000010016 */
[----:B------:R-:W-:Y:S01]  /*4bb0*/  USHF.L.U32 UR6, UR4, 0x1, URZ ;  /* 0x0000000104067899 */ /* 0x000fe200080006ff */
[----:B------:R-:W-:Y:S01]  /*4bc0*/  LDTM.16dp32bit_t0_t15.x16 R4, tmem[UR12] ;  /* 0x0000000c000479ee */ /* 0x000fe20008a00000 */
[----:B------:R-:W1:Y:S01]  /*4bd0*/  LDTM.16dp32bit_t16_t31.x16 R4, tmem[UR12+0x10] ;  /* 0x0000100c000479ee */ /* 0x000e620008a20000 */
[----:B------:R-:W-:-:S04]  /*4be0*/  FFMA.FTZ R22, R21, R22, 0.20512372255325317383 ;  /* 0x3e520bf415167423 */ /* 0x000fc80000010016 */
[----:B------:R-:W-:-:S04]  /*4bf0*/  FFMA.FTZ R22, R21, R22, -0.24046532809734344482 ;  /* 0xbe763c8b15167423 */ /* 0x000fc80000010016 */
[----:B------:R-:W-:-:S04]  /*4c00*/  FFMA.FTZ R22, R21, R22, 0.28857114911079406738 ;  /* 0x3e93bf9915167423 */ /* 0x000fc80000010016 */
[C---:B------:R-:W-:Y:S01]  /*4c10*/  FFMA.FTZ R22, R21.reuse, R22, -0.36067417263984680176 ;  /* 0xbeb8aa4915167423 */ /* 0x040fe20000010016 */
[----:B------:R-:W4:Y:S01]  /*4c20*/  @!P0 SYNCS.CCTL.IV [UR9+0x8008] ;  /* 0x00800800ff0089b1 */ /* 0x000f220008000009 */
[----:B------:R-:W-:Y:S02]  /*4c30*/  NOP ;  /* 0x0000000000007918 */ /* 0x000fe40000000000 */
[----:B------:R-:W-:Y:S01]  /*4c40*/  FFMA.FTZ R22, R21, R22, 0.48089820146560668945 ;  /* 0x3ef6384a15167423 */ /* 0x000fe20000010016 */
[----:B------:R-:W-:-:S03]  /*4c50*/  ISETP.GE.U32.AND P0, PT, R27, 0x7f800000, PT ;  /* 0x7f8000001b00780c */ /* 0x000fc60003f06070 */
[----:B------:R-:W-:Y:S01]  /*4c60*/  FFMA.FTZ R22, R21, R22, -0.72134751081466674805 ;  /* 0xbf38aa3b15167423 */ /* 0x000fe20000010016 */
[----:B-1----:R-:W-:Y:S01]  /*4c70*/  @P1 FMUL R8, R8, 0.25 ;  /* 0x3e80000008081820 */ /* 0x002fe20000400000 */
[----:B------:R-:W-:Y:S01]  /*4c80*/  @P1 FMUL R9, R9, 0.25 ;  /* 0x3e80000009091820 */ /* 0x000fe20000400000 */
[----:B------:R-:W-:Y:S01]  /*4c90*/  @P1 FMUL R10, R10, 0.25 ;  /* 0x3e8000000a0a1820 */ /* 0x000fe20000400000 */
[----:B------:R-:W-:Y:S01]  /*4ca0*/  @P1 FMUL R11, R11, 0.25 ;  /* 0x3e8000000b0b1820 */ /* 0x000fe20000400000 */
[----:B------:R-:W-:Y:S01]  /*4cb0*/  @P1 FMUL R16, R16, 0.25 ;  /* 0x3e80000010101820 */ /* 0x000fe20000400000 */
[----:B------:R-:W-:Y:S01]  /*4cc0*/  @!P3 FMUL R8, R8, 16777216 ;  /* 0x4b8000000808b820 */ /* 0x000fe20000400000 */
[----:B------:R-:W-:Y:S01]  /*4cd0*/  @P1 FMUL R17, R17, 0.25 ;  /* 0x3e80000011111820 */ /* 0x000fe20000400000 */
[----:B------:R-:W-:Y:S01]  /*4ce0*/  @!P3 FMUL R9, R9, 16777216 ;  /* 0x4b8000000909b820 */ /* 0x000fe20000400000 */
[----:B------:R-:W-:Y:S01]  /*4cf0*/  @P1 FMUL R4, R4, 0.25 ;  /* 0x3e80000004041820 */ /* 0x000fe20000400000 */
[----:B------:R-:W-:Y:S01]  /*4d00*/  @P1 FMUL R5, R5, 0.25 ;  /* 0x3e80000005051820 */ /* 0x000fe20000400000 */
[----:B------:R-:W-:Y:S01]  /*4d10*/  @P1 FMUL R6, R6, 0.25 ;  /* 0x3e80000006061820 */ /* 0x000fe20000400000 */
[----:B------:R-:W-:Y:S01]  /*4d20*/  @P1 FMUL R7, R7, 0.25 ;  /* 0x3e80000007071820 */ /* 0x000fe20000400000 */
        /* <DEDUP_REMOVED lines=8> */
[----:B------:R-:W-:Y:S01]  /*4db0*/  @!P3 FMUL R16, R16, 16777216 ;  /* 0x4b8000001010b820 */ /* 0x000fe20000400000 */
[----:B---3--:R-:W-:Y:S01]  /*4dc0*/  FMUL R23, R3, R8 ;  /* 0x0000000803177220 */ /* 0x008fe20000400000 */
[----:B------:R-:W-:Y:S01]  /*4dd0*/  @!P3 FMUL R17, R17, 16777216 ;  /* 0x4b8000001111b820 */ /* 0x000fe20000400000 */
[----:B------:R-:W-:Y:S01]  /*4de0*/  FMUL R8, R3, R9 ;  /* 0x0000000903087220 */ /* 0x000fe20000400000 */
[----:B------:R-:W-:Y:S01]  /*4df0*/  @!P3 FMUL R4, R4, 16777216 ;  /* 0x4b8000000404b820 */ /* 0x000fe20000400000 */
[----:B------:R-:W-:Y:S01]  /*4e00*/  @!P3 FMUL R5, R5, 16777216 ;  /* 0x4b8000000505b820 */ /* 0x000fe20000400000 */
[----:B------:R-:W-:Y:S01]  /*4e10*/  @!P3 FMUL R6, R6, 16777216 ;  /* 0x4b8000000606b820 */ /* 0x000fe20000400000 */
[----:B------:R-:W-:Y:S01]  /*4e20*/  @!P3 FMUL R7, R7, 16777216 ;  /* 0x4b8000000707b820 */ /* 0x000fe20000400000 */
[----:B------:R-:W-:Y:S01]  /*4e30*/  @!P3 FMUL R18, R18, 16777216 ;  /* 0x4b8000001212b820 */ /* 0x000fe20000400000 */
[----:B------:R-:W-:Y:S01]  /*4e40*/  FMUL R9, R3, R10 ;  /* 0x0000000a03097220 */ /* 0x000fe20000400000 */
[----:B------:R-:W-:Y:S01]  /*4e50*/  @!P3 FMUL R12, R12, 16777216 ;  /* 0x4b8000000c0cb820 */ /* 0x000fe20000400000 */
[----:B------:R-:W-:Y:S01]  /*4e60*/  @!P3 FMUL R13, R13, 16777216 ;  /* 0x4b8000000d0db820 */ /* 0x000fe20000400000 */
[----:B------:R-:W-:Y:S01]  /*4e70*/  @!P3 FMUL R14, R14, 16777216 ;  /* 0x4b8000000e0eb820 */ /* 0x000fe20000400000 */
[----:B------:R-:W-:Y:S01]  /*4e80*/  @!P3 FMUL R15, R15, 16777216 ;  /* 0x4b8000000f0fb820 */ /* 0x000fe20000400000 */
[----:B------:R-:W-:Y:S01]  /*4e90*/  @!P3 FMUL R19, R19, 16777216 ;  /* 0x4b8000001313b820 */ /* 0x000fe20000400000 */
        /* <DEDUP_REMOVED lines=12> */
[----:B------:R-:W-:Y:S01]  /*4f60*/  FMUL R18, R3, R19 ;  /* 0x0000001303127220 */ /* 0x000fe20000400000 */
[----:B------:R-:W-:Y:S01]  /*4f70*/  F2FP.F16.F32.PACK_AB R4, R23, R4 ;  /* 0x000000041704723e */ /* 0x000fe200000000ff */
[----:B------:R-:W-:Y:S01]  /*4f80*/  FMUL R22, R21, R22 ;  /* 0x0000001615167220 */ /* 0x000fe20000400000 */
[----:B------:R-:W-:Y:S01]  /*4f90*/  F2FP.F16.F32.PACK_AB R5, R8, R5 ;  /* 0x000000050805723e */ /* 0x000fe200000000ff */
[----:B------:R-:W-:Y:S01]  /*4fa0*/  IMAD R8, R2, UR5, RZ ;  /* 0x0000000502087c24 */ /* 0x000fe2000f8e02ff */
[----:B------:R-:W-:Y:S01]  /*4fb0*/  F2FP.F16.F32.PACK_AB R6, R9, R6 ;  /* 0x000000060906723e */ /* 0x000fe200000000ff */
[----:B------:R-:W-:Y:S01]  /*4fc0*/  FMUL R22, R21, R22 ;  /* 0x0000001615167220 */ /* 0x000fe20000400000 */
[----:B------:R-:W-:Y:S01]  /*4fd0*/  F2FP.F16.F32.PACK_AB R7, R10, R7 ;  /* 0x000000070a07723e */ /* 0x000fe200000000ff */
[----:B------:R-:W-:Y:S01]  /*4fe0*/  @P0 IMAD.MOV.U32 R10, RZ, RZ, 0x7f800000 ;  /* 0x7f800000ff0a0424 */ /* 0x000fe200078e00ff */
[----:B------:R-:W-:Y:S01]  /*4ff0*/  F2FP.F16.F32.PACK_AB R12, R11, R12 ;  /* 0x0000000c0b0c723e */ /* 0x000fe200000000ff */
[----:B------:R-:W-:Y:S01]  /*5000*/  FFMA.FTZ R22, R21, 1.4426950216293334961, R22 ;  /* 0x3fb8aa3b15167823 */ /* 0x000fe20000010016 */
[----:B------:R-:W-:Y:S01]  /*5010*/  F2FP.F16.F32.PACK_AB R13, R16, R13 ;  /* 0x0000000d100d723e */ /* 0x000fe200000000ff */
[----:B----4-:R-:W-:Y:S01]  /*5020*/  STSM.16.M88.4 [R24], R4 ;  /* 0x0000000418007844 */ /* 0x010fe20000000200 */
[----:B------:R-:W-:Y:S01]  /*5030*/  F2FP.F16.F32.PACK_AB R14, R17, R14 ;  /* 0x0000000e110e723e */ /* 0x000fe200000000ff */
[----:B------:R-:W-:Y:S01]  /*5040*/  UIMAD.WIDE UR4, UR4, 0x2, URZ ;  /* 0x00000002040478a5 */ /* 0x000fe2000f8e02ff */
[----:B------:R-:W-:-:S02]  /*5050*/  F2FP.F16.F32.PACK_AB R15, R18, R15 ;  /* 0x0000000f120f723e */ /* 0x000fc400000000ff */
[--C-:B------:R-:W-:Y:S02]  /*5060*/  SHF.R.U32.HI R11, RZ, 0x6, R0.reuse ;  /* 0x00000006ff0b7819 */ /* 0x100fe40000011600 */
[----:B------:R-:W-:Y:S01]  /*5070*/  FSEL R3, RZ, -23, P2 ;  /* 0xc1b80000ff037808 */ /* 0x000fe20001000000 */
[----:B------:R1:W-:Y:S01]  /*5080*/  STSM.16.M88.4 [R24+0x400], R12 ;  /* 0x0004000c18007844 */ /* 0x0003e20000000200 */
[----:B------:R-:W-:Y:S02]  /*5090*/  SGXT.U32 R11, R11, 0x2 ;  /* 0x000000020b0b781a */ /* 0x000fe40000000000 */
[----:B------:R-:W-:Y:S01]  /*50a0*/  SHF.R.U32.HI R9, RZ, 0x2, R0 ;  /* 0x00000002ff097819 */ /* 0x000fe20000011600 */
[----:B------:R-:W-:Y:S01]  /*50b0*/  BAR.SYNC.DEFER_BLOCKING 0x0 ;  /* 0x0000000000007b1d */ /* 0x000fe20000010000 */
[----:B------:R-:W-:Y:S01]  /*50c0*/  FFMA.FTZ R3, R20, 1.1920928955078125e-07, R3 ;  /* 0x3400000014037823 */ /* 0x000fe20000010003 */
[----:B0-----:R-:W-:Y:S01]  /*50d0*/  IMAD R11, R11, R30, RZ ;  /* 0x0000001e0b0b7224 */ /* 0x001fe200078e02ff */
[----:B------:R-:W-:-:S02]  /*50e0*/  LOP3.LUT R9, R9, 0x38, RZ, 0xc0, !PT ;  /* 0x0000003809097812 */ /* 0x000fc400078ec0ff */
[----:B------:R-:W-:Y:S01]  /*50f0*/  FADD R3, R3, R22 ;  /* 0x0000001603037221 */ /* 0x000fe20000000000 */
[----:B------:R-:W-:Y:S01]  /*5100*/  @P0 FFMA.FTZ R3, R27, R10, +INF ;  /* 0x7f8000001b030423 */ /* 0x000fe2000001000a */
[----:B------:R-:W-:Y:S01]  /*5110*/  LOP3.LUT R34, R9, 0x1f, R0, 0xf8, !PT ;  /* 0x0000001f09227812 */ /* 0x000fe200078ef800 */
[C---:B------:R-:W-:Y:S01]  /*5120*/  IMAD.SHL.U32 R9, R8.reuse, 0x2, RZ ;  /* 0x0000000208097824 */ /* 0x040fe200078e00ff */
[----:B------:R-:W-:Y:S01]  /*5130*/  FSETP.NEU.AND P1, PT, R27, RZ, PT ;  /* 0x000000ff1b00720b */ /* 0x000fe20003f2d000 */
[----:B------:R-:W-:Y:S01]  /*5140*/  IMAD.HI R8, R8, 0x2, RZ ;  /* 0x0000000208087827 */ /* 0x000fe200078e02ff */
[----:B------:R-:W0:Y:S02]  /*5150*/  LDCU UR4, c[0x0][0x3ec] ;  /* 0x00007d80ff0477ac */ /* 0x000e240008000800 */
[----:B------:R-:W-:Y:S01]  /*5160*/  FSEL R10, R3, -INF , P1 ;  /* 0xff800000030a7808 */ /* 0x000fe20000800000 */
[----:B-1----:R-:W-:Y:S01]  /*5170*/  IMAD R13, R30, 0x4, R11 ;  /* 0x000000041e0d7824 */ /* 0x002fe200078e020b */
[----:B--2---:R-:W-:Y:S01]  /*5180*/  IADD3 R32, P0, P2, R9, UR6, R32 ;  /* 0x0000000609207c10 */ /* 0x004fe2000fa1e020 */
[----:B------:R-:W-:-:S02]  /*5190*/  IMAD.SHL.U32 R9, R34, 0x8, RZ ;  /* 0x0000000822097824 */ /* 0x000fc400078e00ff */
[----:B------:R-:W-:Y:S01]  /*51a0*/  IMAD R15, R30, 0x4, R13 ;  /* 0x000000041e0f7824 */ /* 0x000fe200078e020d */
[----:B------:R-:W-:Y:S01]  /*51b0*/  IADD3.X R38, PT, PT, R8, UR5, R33, P0, P2 ;  /* 0x0000000508267c10 */ /* 0x000fe200087e4421 */
[----:B------:R-:W-:Y:S01]  /*51c0*/  FFMA R79, R10, 0.69314718246459960938, R79 ;  /* 0x3f3172180a4f7823 */ /* 0x000fe2000000004f */
[-C--:B------:R-:W-:Y:S01]  /*51d0*/  LEA R8, P0, R11, R32.reuse, 0x1 ;  /* 0x000000200b087211 */ /* 0x080fe200078008ff */
[C---:B------:R-:W-:Y:S01]  /*51e0*/  IMAD R3, R30.reuse, 0x4, R15 ;  /* 0x000000041e037824 */ /* 0x040fe200078e020f */
[----:B------:R-:W-:Y:S01]  /*51f0*/  LOP3.LUT R14, R9, 0xc0, RZ, 0xc0, !PT ;  /* 0x000000c0090e7812 */ /* 0x000fe200078ec0ff */
[----:B------:R-:W1:Y:S01]  /*5200*/  LDSM.16.M88.4 R4, [R26] ;  /* 0x000000001a04783b */ /* 0x000e620000000200 */
[----:B------:R-:W-:Y:S01]  /*5210*/  LEA R12, P1, R13, R32, 0x1 ;  /* 0x000000200d0c7211 */ /* 0x000fe200078208ff */
[----:B------:R-:W-:Y:S01]  /*5220*/  IMAD R19, R30, 0x4, R3 ;  /* 0x000000041e137824 */ /* 0x000fe200078e0203 */
[-C--:B------:R-:W-:Y:S01]  /*5230*/  LEA.HI.X.SX32 R9, R11, R38.reuse, 0x1, P0 ;  /* 0x000000260b097211 */ /* 0x080fe200000f0eff */
[----:B------:R-:W-:Y:S01]  /*5240*/  IMAD.SHL.U32 R34, R34, 0x10, RZ ;  /* 0x0000001022227824 */ /* 0x000fe200078e00ff */
[----:B------:R-:W-:Y:S01]  /*5250*/  LEA.HI.X.SX32 R13, R13, R38, 0x1, P1 ;  /* 0x000000260d0d7211 */ /* 0x000fe200008f0eff */
[----:B------:R-:W-:Y:S01]  /*5260*/  IMAD R21, R30, 0x4, R19 ;  /* 0x000000041e157824 */ /* 0x000fe200078e0213 */
[-C--:B------:R-:W-:Y:S01]  /*5270*/  LEA R16, P1, R3, R32.reuse, 0x1 ;  /* 0x0000002003107211 */ /* 0x080fe200078208ff */
[----:B0-----:R-:W-:Y:S01]  /*5280*/  UIMAD UR4, UR8, UR4, URZ ;  /* 0x00000004080472a4 */ /* 0x001fe2000f8e02ff */
[----:B------:R-:W-:Y:S01]  /*5290*/  IADD3 R36, PT, PT, R14, UR9, R25 ;  /* 0x000000090e247c10 */ /* 0x000fe2000fffe019 */
[----:B------:R-:W-:Y:S01]  /*52a0*/  IMAD R22, R30, 0x4, R21 ;  /* 0x000000041e167824 */ /* 0x000fe200078e0215 */
[C---:B------:R-:W-:Y:S01]  /*52b0*/  LEA R14, P0, R15.reuse, R32, 0x1 ;  /* 0x000000200f0e7211 */ /* 0x040fe200078008ff */
[----:B------:R-:W-:Y:S01]  /*52c0*/  USHF.L.U32 UR6, UR4, 0x2, URZ ;  /* 0x0000000204067899 */ /* 0x000fe200080006ff */
[----:B------:R-:W-:Y:S01]  /*52d0*/  LOP3.LUT R34, R34, 0xf0, RZ, 0xc0, !PT ;  /* 0x000000f022227812 */ /* 0x000fe200078ec0ff */
[----:B------:R-:W-:Y:S01]  /*52e0*/  IMAD R23, R30, 0x4, R22 ;  /* 0x000000041e177824 */ /* 0x000fe200078e0216 */
[----:B------:R-:W-:Y:S01]  /*52f0*/  LEA.HI.X.SX32 R15, R15, R38, 0x1, P0 ;  /* 0x000000260f0f7211 */ /* 0x000fe200000f0eff */
[----:B------:R-:W-:Y:S01]  /*5300*/  UIMAD.WIDE UR4, UR4, 0x4, URZ ;  /* 0x00000004040478a5 */ /* 0x000fe2000f8e02ff */
[----:B------:R-:W-:-:S04]  /*5310*/  LEA R18, P0, R19, R32, 0x1 ;  /* 0x0000002013127211 */ /* 0x000fc800078008ff */
[----:B------:R-:W-:Y:S02]  /*5320*/  LEA.HI.X.SX32 R19, R19, R38, 0x1, P0 ;  /* 0x0000002613137211 */ /* 0x000fe400000f0eff */
[----:B-1----:R-:W-:Y:S01]  /*5330*/  PRMT R17, R4, 0x7632, R17 ;  /* 0x0000763204117816 */ /* 0x002fe20000000011 */
[----:B------:R0:W-:Y:S01]  /*5340*/  STG.E.U16 desc[UR28][R8.64], R4 ;  /* 0x0000000408007986 */ /* 0x0001e2000c10151c */
[----:B------:R-:W-:-:S03]  /*5350*/  PRMT R35, R6, 0x7632, R35 ;  /* 0x0000763206237816 */ /* 0x000fc60000000023 */
[----:B------:R-:W1:Y:S04]  /*5360*/  LDSM.16.M88.4 R8, [R26+0x800] ;  /* 0x000800001a08783b */ /* 0x000e680000000200 */
[----:B------:R2:W-:Y:S04]  /*5370*/  STG.E.U16 desc[UR28][R12.64], R17 ;  /* 0x000000110c007986 */ /* 0x0005e8000c10151c */
[----:B------:R3:W-:Y:S01]  /*5380*/  STG.E.U16 desc[UR28][R14.64], R5 ;  /* 0x000000050e007986 */ /* 0x0007e2000c10151c */
[----:B0-----:R-:W-:Y:S02]  /*5390*/  LEA R4, P0, R23, R32, 0x1 ;  /* 0x0000002017047211 */ /* 0x001fe400078008ff */
[----:B--2---:R-:W-:Y:S01]  /*53a0*/  LEA.HI.X.SX32 R17, R3, R38, 0x1, P1 ;  /* 0x0000002603117211 */ /* 0x004fe200008f0eff */
[----:B------:R-:W-:Y:S01]  /*53b0*/  IMAD R3, R30, 0x4, R23 ;  /* 0x000000041e037824 */ /* 0x000fe200078e0217 */
[----:B------:R-:W-:-:S02]  /*53c0*/  PRMT R13, R5, 0x7632, R13 ;  /* 0x00007632050d7816 */ /* 0x000fc4000000000d */
[CC--:B------:R-:W-:Y:S01]  /*53d0*/  LEA R20, P1, R21.reuse, R32.reuse, 0x1 ;  /* 0x0000002015147211 */ /* 0x0c0fe200078208ff */
[----:B------:R-:W-:Y:S01]  /*53e0*/  IMAD R24, R30, 0x4, R3 ;  /* 0x000000041e187824 */ /* 0x000fe200078e0203 */
[----:B------:R-:W-:Y:S01]  /*53f0*/  LEA R12, P2, R22, R32, 0x1 ;  /* 0x00000020160c7211 */ /* 0x000fe200078408ff */
[----:B------:R0:W-:Y:S01]  /*5400*/  STG.E.U16 desc[UR28][R16.64], R13 ;  /* 0x0000000d10007986 */ /* 0x0001e2000c10151c */
[----:B------:R-:W-:Y:S01]  /*5410*/  LEA.HI.X.SX32 R21, R21, R38, 0x1, P1 ;  /* 0x0000002615157211 */ /* 0x000fe200008f0eff */
[C---:B------:R-:W-:Y:S01]  /*5420*/  IMAD R25, R30.reuse, 0x4, R24 ;  /* 0x000000041e197824 */ /* 0x040fe200078e0218 */
[----:B---3--:R-:W-:Y:S01]  /*5430*/  LEA R14, P1, R3, R32, 0x1 ;  /* 0x00000020030e7211 */ /* 0x008fe200078208ff */
[----:B------:R-:W-:Y:S01]  /*5440*/  STG.E.U16 desc[UR28][R18.64], R6 ;  /* 0x0000000612007986 */ /* 0x000fe2000c10151c */
[-C--:B------:R-:W-:Y:S01]  /*5450*/  LEA.HI.X.SX32 R5, R23, R38.reuse, 0x1, P0 ;  /* 0x0000002617057211 */ /* 0x080fe200000f0eff */
[C---:B------:R-:W-:Y:S01]  /*5460*/  IMAD R27, R30.reuse, 0x4, R25 ;  /* 0x000000041e1b7824 */ /* 0x040fe200078e0219 */
[-C--:B------:R-:W-:Y:S01]  /*5470*/  LEA.HI.X.SX32 R15, R3, R38.reuse, 0x1, P1 ;  /* 0x00000026030f7211 */ /* 0x080fe200008f0eff */
[----:B------:R-:W-:Y:S02]  /*5480*/  STG.E.U16 desc[UR28][R20.64], R35 ;  /* 0x0000002314007986 */ /* 0x000fe4000c10151c */
[----:B------:R-:W-:Y:S01]  /*5490*/  IMAD R28, R30, 0x4, R27 ;  /* 0x000000041e1c7824 */ /* 0x000fe200078e021b */
[----:B0-----:R-:W-:-:S02]  /*54a0*/  LEA.HI.X.SX32 R13, R22, R38, 0x1, P2 ;  /* 0x00000026160d7211 */ /* 0x001fc400010f0eff */
[-C--:B------:R-:W-:Y:S01]  /*54b0*/  LEA R16, P2, R24, R32.reuse, 0x1 ;  /* 0x0000002018107211 */ /* 0x080fe200078408ff */
[----:B------:R-:W-:Y:S01]  /*54c0*/  IMAD R3, R30, 0x4, R28 ;  /* 0x000000041e037824 */ /* 0x000fe200078e021c */
[----:B------:R-:W-:Y:S01]  /*54d0*/  LEA R22, P0, R25, R32, 0x1 ;  /* 0x0000002019167211 */ /* 0x000fe200078008ff */
[----:B------:R1:W-:Y:S01]  /*54e0*/  STG.E.U16 desc[UR28][R12.64], R7 ;  /* 0x000000070c007986 */ /* 0x0003e2000c10151c */
[----:B------:R-:W-:Y:S01]  /*54f0*/  LEA.HI.X.SX32 R17, R24, R38, 0x1, P2 ;  /* 0x0000002618117211 */ /* 0x000fe200010f0eff */
[----:B------:R-:W-:Y:S01]  /*5500*/  IMAD R31, R30, 0x4, R3 ;  /* 0x000000041e1f7824 */ /* 0x000fe200078e0203 */
[-C--:B------:R-:W-:Y:S02]  /*5510*/  LEA R24, P1, R27, R32.reuse, 0x1 ;  /* 0x000000201b187211 */ /* 0x080fe400078208ff */
[----:B------:R-:W-:Y:S01]  /*5520*/  LEA R26, P2, R28, R32, 0x1 ;  /* 0x000000201c1a7211 */ /* 0x000fe200078408ff */
[----:B------:R-:W-:Y:S01]  /*5530*/  IMAD R33, R30, 0x4, R31 ;  /* 0x000000041e217824 */ /* 0x000fe200078e021f */
[----:B------:R-:W-:-:S02]  /*5540*/  LEA.HI.X.SX32 R23, R25, R38, 0x1, P0 ;  /* 0x0000002619177211 */ /* 0x000fc400000f0eff */
[-C--:B------:R-:W-:Y:S02]  /*5550*/  LEA.HI.X.SX32 R25, R27, R38.reuse, 0x1, P1 ;  /* 0x000000261b197211 */ /* 0x080fe400008f0eff */
[----:B------:R-:W-:Y:S02]  /*5560*/  LEA.HI.X.SX32 R27, R28, R38, 0x1, P2 ;  /* 0x000000261c1b7211 */ /* 0x000fe400010f0eff */
[C---:B------:R-:W-:Y:S02]  /*5570*/  LEA R28, P0, R3.reuse, R32, 0x1 ;  /* 0x00000020031c7211 */ /* 0x040fe400078008ff */
[----:B-1----:R-:W-:Y:S02]  /*5580*/  PRMT R13, R8, 0x7632, R13 ;  /* 0x00007632080d7816 */ /* 0x002fe4000000000d */
[----:B------:R-:W-:Y:S02]  /*5590*/  LEA.HI.X.SX32 R29, R3, R38, 0x1, P0 ;  /* 0x00000026031d7211 */ /* 0x000fe400000f0eff */
[----:B------:R-:W-:-:S02]  /*55a0*/  PRMT R3, R7, 0x7632, R3 ;  /* 0x0000763207037816 */ /* 0x000fc40000000003 */
[-C--:B------:R-:W-:Y:S01]  /*55b0*/  LEA R30, P1, R31, R32.reuse, 0x1 ;  /* 0x000000201f1e7211 */ /* 0x080fe200078208ff */
[----:B------:R-:W0:Y:S01]  /*55c0*/  LDC.64 R6, c[0x0][0x3a0] ;  /* 0x0000e800ff067b82 */ /* 0x000e220000000a00 */
[----:B------:R-:W-:Y:S01]  /*55d0*/  LEA R32, P2, R33, R32, 0x1 ;  /* 0x0000002021207211 */ /* 0x000fe200078408ff */
[----:B------:R1:W-:Y:S01]  /*55e0*/  STG.E.U16 desc[UR28][R4.64], R3 ;  /* 0x0000000304007986 */ /* 0x0003e2000c10151c */
[-C--:B------:R-:W-:Y:S02]  /*55f0*/  LEA.HI.X.SX32 R31, R31, R38.reuse, 0x1, P1 ;  /* 0x000000261f1f7211 */ /* 0x080fe400008f0eff */
[----:B------:R-:W-:Y:S01]  /*5600*/  LEA.HI.X.SX32 R33, R33, R38, 0x1, P2 ;  /* 0x0000002621217211 */ /* 0x000fe200010f0eff */
[----:B------:R2:W-:Y:S01]  /*5610*/  STG.E.U16 desc[UR28][R14.64], R8 ;  /* 0x000000080e007986 */ /* 0x0005e2000c10151c */
[----:B------:R-:W-:-:S03]  /*5620*/  PRMT R12, R11, 0x7632, R12 ;  /* 0x000076320b0c7816 */ /* 0x000fc6000000000c */
[----:B------:R-:W-:Y:S01]  /*5630*/  STG.E.U16 desc[UR28][R16.64], R13 ;  /* 0x0000000d10007986 */ /* 0x000fe2000c10151c */
[----:B-1----:R-:W-:-:S03]  /*5640*/  PRMT R5, R9, 0x7632, R5 ;  /* 0x0000763209057816 */ /* 0x002fc60000000005 */
[----:B------:R-:W-:Y:S01]  /*5650*/  STG.E.U16 desc[UR28][R22.64], R9 ;  /* 0x0000000916007986 */ /* 0x000fe2000c10151c */
[----:B------:R-:W-:Y:S01]  /*5660*/  LOP3.LUT R3, R0, 0xff, RZ, 0xc0, !PT ;  /* 0x000000ff00037812 */ /* 0x000fe200078ec0ff */
[----:B------:R-:W-:Y:S01]  /*5670*/  IMAD.HI R4, R2, 0x4, RZ ;  /* 0x0000000402047827 */ /* 0x000fe200078e02ff */
[----:B--2---:R-:W-:Y:S01]  /*5680*/  PRMT R15, R10, 0x7632, R15 ;  /* 0x000076320a0f7816 */ /* 0x004fe2000000000f */
[----:B------:R-:W-:Y:S01]  /*5690*/  STG.E.U16 desc[UR28][R24.64], R5 ;  /* 0x0000000518007986 */ /* 0x000fe2000c10151c */
[----:B------:R-:W-:Y:S01]  /*56a0*/  ISETP.GE.U32.AND P0, PT, R3, 0x40, PT ;  /* 0x000000400300780c */ /* 0x000fe20003f06070 */
[----:B------:R-:W-:Y:S02]  /*56b0*/  IMAD.SHL.U32 R3, R2, 0x4, RZ ;  /* 0x0000000402037824 */ /* 0x000fe400078e00ff */
[----:B------:R-:W-:Y:S03]  /*56c0*/  STG.E.U16 desc[UR28][R26.64], R10 ;  /* 0x0000000a1a007986 */ /* 0x000fe6000c10151c */
[----:B0-----:R-:W-:Y:S01]  /*56d0*/  IADD3 R2, P1, P2, R3, UR6, R6 ;  /* 0x0000000603027c10 */ /* 0x001fe2000fa3e006 */
[----:B------:R-:W-:Y:S03]  /*56e0*/  STG.E.U16 desc[UR28][R28.64], R15 ;  /* 0x0000000f1c007986 */ /* 0x000fe6000c10151c */
[----:B------:R-:W-:Y:S01]  /*56f0*/  IADD3.X R3, PT, PT, R4, UR5, R7, P1, P2 ;  /* 0x0000000504037c10 */ /* 0x000fe20008fe4407 */
[----:B------:R-:W-:Y:S04]  /*5700*/  STG.E.U16 desc[UR28][R30.64], R11 ;  /* 0x0000000b1e007986 */ /* 0x000fe8000c10151c */
[----:B------:R-:W-:Y:S01]  /*5710*/  STG.E.U16 desc[UR28][R32.64], R12 ;  /* 0x0000000c20007986 */ /* 0x000fe2000c10151c */
[----:B------:R-:W-:Y:S06]  /*5720*/  BAR.SYNC.DEFER_BLOCKING 0x0 ;  /* 0x0000000000007b1d */ /* 0x000fec0000010000 */
[----:B------:R-:W-:Y:S02]  /*5730*/  STSM.16.M88 [R36], R79 ;  /* 0x0000004f24007844 */ /* 0x000fe40000000000 */
[----:B------:R-:W-:Y:S06]  /*5740*/  BAR.SYNC.DEFER_BLOCKING 0x0 ;  /* 0x0000000000007b1d */ /* 0x000fec0000010000 */
[----:B------:R-:W0:Y:S04]  /*5750*/  LDSM.16.M88 R5, [R34+UR9] ;  /* 0x000000092205783b */ /* 0x000e280008000000 */
[----:B0-----:R0:W-:Y:S01]  /*5760*/  @!P0 STG.E desc[UR28][R2.64], R5 ;  /* 0x0000000502008986 */ /* 0x0011e2000c10191c */
[----:B------:R-:W-:Y:S06]  /*5770*/  BAR.SYNC.DEFER_BLOCKING 0x0 ;  /* 0x0000000000007b1d */ /* 0x000fec0000010000 */
[----:B------:R-:W-:Y:S05]  /*5780*/  @P4 BRA `(.L_x_20) ;  /* 0x0000000000a04947 */ /* 0x000fea0003800000 */
[----:B------:R-:W1:Y:S01]  /*5790*/  S2UR UR5, SR_CgaCtaId ;  /* 0x00000000000579c3 */ /* 0x000e620000008800 */
[----:B------:R-:W-:Y:S01]  /*57a0*/  NOP ;  /* 0x0000000000007918 */ /* 0x000fe20000000000 */
[----:B------:R-:W-:Y:S01]  /*57b0*/  UMOV UR4, 0x50 ;  /* 0x0000005000047882 */ /* 0x000fe20000000000 */
[----:B------:R-:W-:Y:S02]  /*57c0*/  IMAD.U32 R0, RZ, RZ, UR10 ;  /* 0x0000000aff007e24 */ /* 0x000fe4000f8e00ff */
[----:B0-----:R-:W-:Y:S02]  /*57d0*/  IMAD.MOV.U32 R3, RZ, RZ, 0xf ;  /* 0x0000000fff037424 */ /* 0x001fe400078e00ff */
[----:B------:R-:W-:Y:S01]  /*57e0*/  IMAD.MOV.U32 R7, RZ, RZ, 0x1 ;  /* 0x00000001ff077424 */ /* 0x000fe200078e00ff */
[----:B------:R-:W-:-:S04]  /*57f0*/  LOP3.LUT R0, R0, 0xffff, RZ, 0xc0, !PT ;  /* 0x0000ffff00007812 */ /* 0x000fc800078ec0ff */
[----:B------:R-:W-:-:S05]  /*5800*/  SHF.R.U32.HI R0, RZ, 0x5, R0 ;  /* 0x00000005ff007819 */ /* 0x000fca0000011600 */
[----:B------:R-:W-:Y:S01]  /*5810*/  VIADD R2, R0, 0x10 ;  /* 0x0000001000027836 */ /* 0x000fe20000000000 */
[----:B------:R-:W-:Y:S01]  /*5820*/  SHF.L.U32 R0, R3, R0, RZ ;  /* 0x0000000003007219 */ /* 0x000fe200000006ff */
[----:B-1----:R-:W-:-:S03]  /*5830*/  ULEA UR6, UR5, UR4, 0x18 ;  /* 0x0000000405067291 */ /* 0x002fc6000f8ec0ff */
[----:B------:R-:W-:-:S04]  /*5840*/  SHF.L.U32 R3, R7, R2, RZ ;  /* 0x0000000207037219 */ /* 0x000fc800000006ff */
[----:B------:R-:W-:Y:S02]  /*5850*/  LOP3.LUT R0, R3, R0, RZ, 0xfc, !PT ;  /* 0x0000000003007212 */ /* 0x000fe400078efcff */
[----:B------:R-:W0:Y:S02]  /*5860*/  LDS R5, [UR6] ;  /* 0x00000006ff057984 */ /* 0x000e240008000800 */
[C---:B------:R-:W-:Y:S02]  /*5870*/  LOP3.LUT R2, R0.reuse, 0xffff, RZ, 0xc0, !PT ;  /* 0x0000ffff00027812 */ /* 0x040fe400078ec0ff */
[----:B0-----:R-:W-:-:S04]  /*5880*/  LOP3.LUT R3, R0, 0xffff, R5, 0x80, !PT ;  /* 0x0000ffff00037812 */ /* 0x001fc800078e8005 */
[----:B------:R-:W-:-:S13]  /*5890*/  ISETP.NE.AND P0, PT, R3, R2, PT ;  /* 0x000000020300720c */ /* 0x000fda0003f05270 */
[----:B------:R-:W-:Y:S05]  /*58a0*/  @P0 BRA `(.L_x_21) ;  /* 0x0000000000500947 */ /* 0x000fea0003800000 */
[----:B------:R-:W-:Y:S02]  /*58b0*/  SHF.R.U32.HI R5, RZ, 0x10, R5 ;  /* 0x00000010ff057819 */ /* 0x000fe40000011605 */
[----:B------:R-:W-:-:S04]  /*58c0*/  SHF.R.U32.HI R2, RZ, 0x10, R0 ;  /* 0x00000010ff027819 */ /* 0x000fc80000011600 */
[----:B------:R-:W-:-:S04]  /*58d0*/  LOP3.LUT R5, R5, R2, RZ, 0xc0, !PT ;  /* 0x0000000205057212 */ /* 0x000fc800078ec0ff */
[----:B------:R-:W-:-:S13]  /*58e0*/  ISETP.NE.AND P0, PT, R5, R2, PT ;  /* 0x000000020500720c */ /* 0x000fda0003f05270 */
[----:B------:R-:W-:Y:S05]  /*58f0*/  @P0 BRA `(.L_x_22) ;  /* 0x0000000000300947 */ /* 0x000fea0003800000 */
[----:B------:R-:W-:Y:S01]  /*5900*/  R2UR UR4, R0 ;  /* 0x00000000000472ca */ /* 0x000fe200000e0000 */
[----:B------:R-:W-:Y:S01]  /*5910*/  VOTEU.ANY UR5, UPT, PT ;  /* 0x0000000000057886 */ /* 0x000fe200038e0100 */
[----:B------:R-:W0:Y:S01]  /*5920*/  S2R R0, SR_LANEID ;  /* 0x0000000000007919 */ /* 0x000e220000000000 */
[----:B------:R-:W-:-:S10]  /*5930*/  UFLO.U32 UR5, UR5 ;  /* 0x00000005000572bd */ /* 0x000fd400080e0000 */
[----:B------:R-:W-:-:S06]  /*5940*/  ULOP3.LUT UR4, URZ, UR4, URZ, 0x33, !UPT ;  /* 0x00000004ff047292 */ /* 0x000fcc000f8e33ff */
[----:B------:R-:W-:-:S04]  /*5950*/  IMAD.U32 R2, RZ, RZ, UR4 ;  /* 0x00000004ff027e24 */ /* 0x000fc8000f8e00ff */
[----:B------:R-:W1:Y:S02]  /*5960*/  REDUX UR7, R2 ;  /* 0x00000000020773c4 */ /* 0x000e640000000000 */
[----:B------:R2:W-:Y:S01]  /*5970*/  UTCATOMSWS.AND URZ, UR4 ;  /* 0x0000000400ff79e3 */ /* 0x0005e20008000000 */
[----:B0-----:R-:W-:Y:S01]  /*5980*/  ISETP.EQ.U32.AND P0, PT, R0, UR5, PT ;  /* 0x0000000500007c0c */ /* 0x001fe2000bf02070 */
[----:B-1----:R-:W-:-:S12]  /*5990*/  IMAD.U32 R0, RZ, RZ, UR7 ;  /* 0x00000007ff007e24 */ /* 0x002fd8000f8e00ff */
[----:B------:R2:W-:Y:S01]  /*59a0*/  @P0 ATOMS.AND RZ, [UR6], R0 ;  /* 0x00000000ffff098c */ /* 0x0005e2000a800006 */
[----:B------:R-:W-:Y:S05]  /*59b0*/  BRA `(.L_x_20) ;  /* 0x0000000000147947 */ /* 0x000fea0003800000 */
.L_x_22:
[----:B------:R-:W-:-:S07]  /*59c0*/  MOV R2, 0x59e0 ;  /* 0x000059e000027802 */ /* 0x000fce0000000f00 */
[----:B------:R-:W-:Y:S05]  /*59d0*/  CALL.REL.NOINC `($__internal_0_$__cuda_sm10x_tcgen05_guardrail_trap_col_being_dealloced_not_returned_by_alloc) ;  /* 0x0000000000447944 */ /* 0x000fea0003c00000 */
[----:B------:R-:W-:Y:S05]  /*59e0*/  BRA `(.L_x_20) ;  /* 0x0000000000087947 */ /* 0x000fea0003800000 */
.L_x_21:
[----:B------:R-:W-:-:S07]  /*59f0*/  MOV R2, 0x5a10 ;  /* 0x00005a1000027802 */ /* 0x000fce0000000f00 */
[----:B------:R-:W-:Y:S05]  /*5a00*/  CALL.REL.NOINC `($__internal_2_$__cuda_sm10x_tcgen05_guardrail_trap_unallocated_columns_being_dealloced) ;  /* 0x0000000000507944 */ /* 0x000fea0003c00000 */
.L_x_20:
[----:B------:R-:W-:Y:S01]  /*5a10*/  NOP ;  /* 0x0000000000007918 */ /* 0x000fe20000000000 */
[----:B--2---:R-:W-:Y:S05]  /*5a20*/  EXIT ;  /* 0x000000000000794d */ /* 0x004fea0003800000 */
.L_x_8:
[----:B------:R-:W1:Y:S02]  /*5a30*/  SYNCS.PHASECHK.TRANS64.TRYWAIT P2, [UR9+0x4000], RZ ;  /* 0x004000ffff0075a7 */ /* 0x000e640008041109 */
[----:B-1----:R-:W-:Y:S05]  /*5a40*/  @!P2 BRA `(.L_x_8) ;  /* 0xfffffffc00f8a947 */ /* 0x002fea000383ffff */
[----:B------:R-:W-:Y:S05]  /*5a50*/  BRA `(.L_x_7) ;  /* 0xffffffb800f47947 */ /* 0x000fea000383ffff */
.L_x_14:
[----:B------:R-:W1:Y:S02]  /*5a60*/  SYNCS.PHASECHK.TRANS64.TRYWAIT P5, [UR9+0x8010], RZ ;  /* 0x008010ffff0075a7 */ /* 0x000e6400080a1109 */
[----:B-1----:R-:W-:Y:S05]  /*5a70*/  @!P5 BRA `(.L_x_14) ;  /* 0xfffffffc00f8d947 */ /* 0x002fea000383ffff */
[----:B------:R-:W-:Y:S05]  /*5a80*/  BRA `(.L_x_23) ;  /* 0xffffffd800947947 */ /* 0x000fea000383ffff */
.L_x_15:
[----:B------:R-:W1:Y:S02]  /*5a90*/  SYNCS.PHASECHK.TRANS64.TRYWAIT P1, [UR13], R14 ;  /* 0x0000000eff0075a7 */ /* 0x000e64000802110d */
[----:B-1----:R-:W-:Y:S05]  /*5aa0*/  @!P1 BRA `(.L_x_15) ;  /* 0xfffffffc00f89947 */ /* 0x002fea000383ffff */
[----:B------:R-:W-:Y:S05]  /*5ab0*/  BRA `(.L_x_24) ;  /* 0xffffffe400787947 */ /* 0x000fea000383ffff */
.L_x_19:
[----:B------:R-:W0:Y:S02]  /*5ac0*/  SYNCS.PHASECHK.TRANS64.TRYWAIT P3, [UR13], R3 ;  /* 0x00000003ff0075a7 */ /* 0x000e24000806110d */
[----:B0-----:R-:W-:Y:S05]  /*5ad0*/  @!P3 BRA `(.L_x_19) ;  /* 0xfffffffc00f8b947 */ /* 0x001fea000383ffff */
[----:B------:R-:W-:Y:S05]  /*5ae0*/  BRA `(.L_x_18) ;  /* 0xffffffec00b07947 */ /* 0x000fea000383ffff */
        .weak           $__internal_0_$__cuda_sm10x_tcgen05_guardrail_trap_col_being_dealloced_not_returned_by_alloc
        .type           $__internal_0_$__cuda_sm10x_tcgen05_guardrail_trap_col_being_dealloced_not_returned_by_alloc,@function
        .size           $__internal_0_$__cuda_sm10x_tcgen05_guardrail_trap_col_being_dealloced_not_returned_by_alloc,($__internal_1_$__cuda_sm10x_tcgen05_guardrail_trap_phase_invalid_during_alloc - $__internal_0_$__cuda_sm10x_tcgen05_guardrail_trap_col_being_dealloced_not_returned_by_alloc)
$__internal_0_$__cuda_sm10x_tcgen05_guardrail_trap_col_being_dealloced_not_returned_by_alloc:
[----:B------:R-:W-:Y:S05]  /*5af0*/  BPT.TRAP 0x1 ;  /* 0x000000040000795c */ /* 0x000fea0000300000 */
[----:B------:R-:W-:-:S04]  /*5b00*/  IMAD.MOV.U32 R3, RZ, RZ, 0x0 ;  /* 0x00000000ff037424 */ /* 0x000fc800078e00ff */
[----:B------:R-:W-:Y:S05]  /*5b10*/  RET.REL.NODEC R2 `(attn_fwd) ;  /* 0xffffffa402387950 */ /* 0x000fea0003c3ffff */
        .weak           $__internal_1_$__cuda_sm10x_tcgen05_guardrail_trap_phase_invalid_during_alloc
        .type           $__internal_1_$__cuda_sm10x_tcgen05_guardrail_trap_phase_invalid_during_alloc,@function
        .size           $__internal_1_$__cuda_sm10x_tcgen05_guardrail_trap_phase_invalid_during_alloc,($__internal_2_$__cuda_sm10x_tcgen05_guardrail_trap_unallocated_columns_being_dealloced - $__internal_1_$__cuda_sm10x_tcgen05_guardrail_trap_phase_invalid_during_alloc)
$__internal_1_$__cuda_sm10x_tcgen05_guardrail_trap_phase_invalid_during_alloc:
[----:B------:R-:W-:Y:S05]  /*5b20*/  BPT.TRAP 0x1 ;  /* 0x000000040000795c */ /* 0x000fea0000300000 */
[----:B------:R-:W-:-:S04]  /*5b30*/  IMAD.MOV.U32 R3, RZ, RZ, 0x0 ;  /* 0x00000000ff037424 */ /* 0x000fc800078e00ff */
[----:B------:R-:W-:Y:S05]  /*5b40*/  RET.REL.NODEC R2 `(attn_fwd) ;  /* 0xffffffa4022c7950 */ /* 0x000fea0003c3ffff */
        .weak           $__internal_2_$__cuda_sm10x_tcgen05_guardrail_trap_unallocated_columns_being_dealloced
        .type           $__internal_2_$__cuda_sm10x_tcgen05_guardrail_trap_unallocated_columns_being_dealloced,@function
        .size           $__internal_2_$__cuda_sm10x_tcgen05_guardrail_trap_unallocated_columns_being_dealloced,(.L_x_28 - $__internal_2_$__cuda_sm10x_tcgen05_guardrail_trap_unallocated_columns_being_dealloced)
$__internal_2_$__cuda_sm10x_tcgen05_guardrail_trap_unallocated_columns_being_dealloced:
[----:B------:R-:W-:Y:S05]  /*5b50*/  BPT.TRAP 0x1 ;  /* 0x000000040000795c */ /* 0x000fea0000300000 */
[----:B------:R-:W-:-:S04]  /*5b60*/  IMAD.MOV.U32 R3, RZ, RZ, 0x0 ;  /* 0x00000000ff037424 */ /* 0x000fc800078e00ff */
[----:B------:R-:W-:Y:S05]  /*5b70*/  RET.REL.NODEC R2 `(attn_fwd) ;  /* 0xffffffa402207950 */ /* 0x000fea0003c3ffff */
.L_x_25:
[----:B------:R-:W-:-:S00]  /*5b80*/  BRA `(.L_x_25) ;  /* 0xfffffffc00fc7947 */ /* 0x000fc0000383ffff */
[----:B------:R-:W-:-:S00]  /*5b90*/  NOP ;  /* 0x0000000000007918 */ /* 0x000fc00000000000 */
        /* <DEDUP_REMOVED lines=14> */
.L_x_28:


//--------------------- .nv.global.init           --------------------------
	.section	.nv.global.init,"aw",@progbits
.nv.global.init:
	.type		_$_str,@object
	.size		_$_str,(.L_3 - _$_str)
_$_str:
        /*0000*/ 	.byte	0x5f, 0x5f, 0x43, 0x55, 0x44, 0x41, 0x5f, 0x46, 0x54, 0x5a, 0x00
.L_3:


//--------------------- .nv.shared.attn_fwd       --------------------------
	.section	.nv.shared.attn_fwd,"aw",@nobits
	.sectionflags	@""
	.align	16
	.zero		1024


//--------------------- .nv.shared.reserved.0     --------------------------
	.section	.nv.shared.reserved.0,"aw",@nobits
	.align	8
	.weak		__nv_reservedSMEM_offset_0_alias
	.size		__nv_reservedSMEM_offset_0_alias, 0, 64
	.other		__nv_reservedSMEM_offset_0_alias,@"STO_CUDA_RESERVED_SHARED STV_DEFAULT"
__nv_reservedSMEM_offset_0_alias:
	.zero		0
.nv.shared.reserved.0:
	.zero		64
	.weak		__nv_reservedSMEM_allocation_phase
	.type		__nv_reservedSMEM_allocation_phase,@object
	.size		__nv_reservedSMEM_allocation_phase,(.L_0 - __nv_reservedSMEM_allocation_phase)
__nv_reservedSMEM_allocation_phase:
	.zero		1
.L_0:
	.zero		7
	.weak		__nv_reservedSMEM_devtool_atexit_pc
	.type		__nv_reservedSMEM_devtool_atexit_pc,@object
	.size		__nv_reservedSMEM_devtool_atexit_pc,(__nv_reservedSMEM_allocation_mask - __nv_reservedSMEM_devtool_atexit_pc)
__nv_reservedSMEM_devtool_atexit_pc:
	.zero		8
	.weak		__nv_reservedSMEM_allocation_mask
	.type		__nv_reservedSMEM_allocation_mask,@object
	.size		__nv_reservedSMEM_allocation_mask,(.L_2 - __nv_reservedSMEM_allocation_mask)
__nv_reservedSMEM_allocation_mask:
	.zero		4
.L_2:


//--------------------- .nv.constant0.attn_fwd    --------------------------
	.section	.nv.constant0.attn_fwd,"a",@progbits
	.sectionflags	@""
	.align	4
.nv.constant0.attn_fwd:
	.zero		1032


//--------------------- SYMBOLS --------------------------

	.type		.nv.reservedSmem.offset0,@object
	.size		.nv.reservedSmem.offset0,0x4
	.type		.nv.reservedSmem.cap,@object
	.size		.nv.reservedSmem.cap,0x4
